//
// Generated by NVIDIA NVVM Compiler
//
// Compiler Build ID: CL-36424714
// Cuda compilation tools, release 13.0, V13.0.88
// Based on NVVM 20.0.0
//

.version 9.0
.target sm_100
.address_size 64

	// .globl	_Z9transposePfS_ii
// _ZZ9transposePfS_iiE5block has been demoted

.visible .entry _Z9transposePfS_ii(
	.param .u64 .ptr .align 1 _Z9transposePfS_ii_param_0,
	.param .u64 .ptr .align 1 _Z9transposePfS_ii_param_1,
	.param .u32 _Z9transposePfS_ii_param_2,
	.param .u32 _Z9transposePfS_ii_param_3
)
{
	.reg .pred 	%p<7>;
	.reg .b32 	%r<25>;
	.reg .b32 	%f<3>;
	.reg .b64 	%rd<9>;
	// demoted variable
	.shared .align 4 .b8 _ZZ9transposePfS_iiE5block[4224];
	ld.param.u64 	%rd1, [_Z9transposePfS_ii_param_0];
	ld.param.u64 	%rd2, [_Z9transposePfS_ii_param_1];
	ld.param.u32 	%r9, [_Z9transposePfS_ii_param_2];
	ld.param.u32 	%r11, [_Z9transposePfS_ii_param_3];
	mov.u32 	%r12, %ctaid.x;
	shl.b32 	%r1, %r12, 5;
	mov.u32 	%r2, %tid.x;
	add.s32 	%r3, %r1, %r2;
	mov.u32 	%r13, %ctaid.y;
	shl.b32 	%r4, %r13, 5;
	mov.u32 	%r5, %tid.y;
	add.s32 	%r14, %r4, %r5;
	setp.ge.u32 	%p1, %r3, %r9;
	setp.ge.u32 	%p2, %r14, %r11;
	or.pred  	%p3, %p1, %p2;
	@%p3 bra 	$L__BB0_2;
	cvta.to.global.u64 	%rd3, %rd1;
	mad.lo.s32 	%r15, %r9, %r14, %r3;
	mul.wide.u32 	%rd4, %r15, 4;
	add.s64 	%rd5, %rd3, %rd4;
	ld.global.f32 	%f1, [%rd5];
	mov.u32 	%r16, _ZZ9transposePfS_iiE5block;
	mad.lo.s32 	%r17, %r5, 132, %r16;
	shl.b32 	%r18, %r2, 2;
	add.s32 	%r19, %r17, %r18;
	st.shared.f32 	[%r19], %f1;
$L__BB0_2:
	bar.sync 	0;
	add.s32 	%r7, %r4, %r2;
	add.s32 	%r8, %r1, %r5;
	setp.ge.u32 	%p4, %r7, %r11;
	setp.ge.u32 	%p5, %r8, %r9;
	or.pred  	%p6, %p5, %p4;
	@%p6 bra 	$L__BB0_4;
	mad.lo.s32 	%r20, %r11, %r8, %r7;
	mov.u32 	%r21, _ZZ9transposePfS_iiE5block;
	mad.lo.s32 	%r22, %r2, 132, %r21;
	shl.b32 	%r23, %r5, 2;
	add.s32 	%r24, %r22, %r23;
	ld.shared.f32 	%f2, [%r24];
	cvta.to.global.u64 	%rd6, %rd2;
	mul.wide.u32 	%rd7, %r20, 4;
	add.s64 	%rd8, %rd6, %rd7;
	st.global.f32 	[%rd8], %f2;
$L__BB0_4:
	ret;

}
	// .globl	_Z3addPfS_i
.visible .entry _Z3addPfS_i(
	.param .u64 .ptr .align 1 _Z3addPfS_i_param_0,
	.param .u64 .ptr .align 1 _Z3addPfS_i_param_1,
	.param .u32 _Z3addPfS_i_param_2
)
{
	.reg .pred 	%p<2>;
	.reg .b32 	%r<6>;
	.reg .b32 	%f<4>;
	.reg .b64 	%rd<8>;

	ld.param.u64 	%rd1, [_Z3addPfS_i_param_0];
	ld.param.u64 	%rd2, [_Z3addPfS_i_param_1];
	ld.param.u32 	%r2, [_Z3addPfS_i_param_2];
	mov.u32 	%r3, %ctaid.x;
	mov.u32 	%r4, %ntid.x;
	mov.u32 	%r5, %tid.x;
	mad.lo.s32 	%r1, %r3, %r4, %r5;
	setp.ge.s32 	%p1, %r1, %r2;
	@%p1 bra 	$L__BB1_2;
	cvta.to.global.u64 	%rd3, %rd1;
	cvta.to.global.u64 	%rd4, %rd2;
	mul.wide.s32 	%rd5, %r1, 4;
	add.s64 	%rd6, %rd3, %rd5;
	ld.global.f32 	%f1, [%rd6];
	add.s64 	%rd7, %rd4, %rd5;
	ld.global.f32 	%f2, [%rd7];
	add.f32 	%f3, %f1, %f2;
	st.global.f32 	[%rd6], %f3;
$L__BB1_2:
	ret;

}
	// .globl	_Z4reluPfii
.visible .entry _Z4reluPfii(
	.param .u64 .ptr .align 1 _Z4reluPfii_param_0,
	.param .u32 _Z4reluPfii_param_1,
	.param .u32 _Z4reluPfii_param_2
)
{
	.reg .pred 	%p<5>;
	.reg .b32 	%r<13>;
	.reg .b32 	%f<2>;
	.reg .b64 	%rd<5>;

	ld.param.u64 	%rd2, [_Z4reluPfii_param_0];
	ld.param.u32 	%r4, [_Z4reluPfii_param_1];
	ld.param.u32 	%r3, [_Z4reluPfii_param_2];
	mov.u32 	%r5, %ctaid.x;
	mov.u32 	%r6, %ntid.x;
	mov.u32 	%r7, %tid.x;
	mad.lo.s32 	%r1, %r5, %r6, %r7;
	mov.u32 	%r8, %ctaid.y;
	mov.u32 	%r9, %ntid.y;
	mov.u32 	%r10, %tid.y;
	mad.lo.s32 	%r2, %r8, %r9, %r10;
	setp.ge.s32 	%p1, %r1, %r4;
	setp.ge.s32 	%p2, %r2, %r3;
	or.pred  	%p3, %p1, %p2;
	@%p3 bra 	$L__BB2_3;
	cvta.to.global.u64 	%rd3, %rd2;
	mad.lo.s32 	%r11, %r3, %r2, %r1;
	mul.wide.s32 	%rd4, %r11, 4;
	add.s64 	%rd1, %rd3, %rd4;
	ld.global.f32 	%f1, [%rd1];
	setp.geu.f32 	%p4, %f1, 0f00000000;
	@%p4 bra 	$L__BB2_3;
	mov.b32 	%r12, 0;
	st.global.u32 	[%rd1], %r12;
$L__BB2_3:
	ret;

}
	// .globl	_Z6conv2dPfS_S_iii
.visible .entry _Z6conv2dPfS_S_iii(
	.param .u64 .ptr .align 1 _Z6conv2dPfS_S_iii_param_0,
	.param .u64 .ptr .align 1 _Z6conv2dPfS_S_iii_param_1,
	.param .u64 .ptr .align 1 _Z6conv2dPfS_S_iii_param_2,
	.param .u32 _Z6conv2dPfS_S_iii_param_3,
	.param .u32 _Z6conv2dPfS_S_iii_param_4,
	.param .u32 _Z6conv2dPfS_S_iii_param_5
)
{
	.reg .pred 	%p<91>;
	.reg .b32 	%r<67>;
	.reg .b32 	%f<99>;
	.reg .b64 	%rd<55>;

	ld.param.u64 	%rd8, [_Z6conv2dPfS_S_iii_param_0];
	ld.param.u64 	%rd9, [_Z6conv2dPfS_S_iii_param_1];
	ld.param.u64 	%rd7, [_Z6conv2dPfS_S_iii_param_2];
	ld.param.u32 	%r26, [_Z6conv2dPfS_S_iii_param_3];
	ld.param.u32 	%r27, [_Z6conv2dPfS_S_iii_param_4];
	ld.param.u32 	%r28, [_Z6conv2dPfS_S_iii_param_5];
	cvta.to.global.u64 	%rd1, %rd9;
	cvta.to.global.u64 	%rd2, %rd8;
	mov.u32 	%r29, %ntid.x;
	mov.u32 	%r30, %ctaid.x;
	mov.u32 	%r31, %tid.x;
	mad.lo.s32 	%r1, %r29, %r30, %r31;
	mov.u32 	%r32, %ntid.y;
	mov.u32 	%r33, %ctaid.y;
	mov.u32 	%r34, %tid.y;
	mad.lo.s32 	%r2, %r32, %r33, %r34;
	shr.u32 	%r35, %r28, 31;
	add.s32 	%r36, %r28, %r35;
	shr.s32 	%r37, %r36, 1;
	neg.s32 	%r3, %r37;
	sub.s32 	%r4, %r1, %r37;
	setp.ge.s32 	%p2, %r2, %r27;
	setp.ge.s32 	%p3, %r1, %r26;
	or.pred  	%p4, %p3, %p2;
	@%p4 bra 	$L__BB3_45;
	setp.lt.s32 	%p5, %r28, 1;
	mov.f32 	%f77, 0f00000000;
	@%p5 bra 	$L__BB3_44;
	and.b32  	%r5, %r28, 7;
	add.s32 	%r6, %r5, -1;
	and.b32  	%r7, %r28, 3;
	and.b32  	%r8, %r28, 2147483640;
	and.b32  	%r9, %r28, 1;
	add.s32 	%r10, %r3, %r2;
	mov.f32 	%f77, 0f00000000;
	mov.b32 	%r62, 0;
$L__BB3_3:
	setp.lt.u32 	%p6, %r28, 8;
	add.s32 	%r40, %r10, %r62;
	setp.gt.s32 	%p7, %r40, -1;
	setp.lt.s32 	%p8, %r40, %r27;
	and.pred  	%p1, %p7, %p8;
	mul.lo.s32 	%r12, %r40, %r26;
	mul.lo.s32 	%r13, %r62, %r28;
	mov.b32 	%r65, 0;
	@%p6 bra 	$L__BB3_22;
	mov.b32 	%r63, 0;
	cvt.s64.s32 	%rd14, %r12;
	cvt.u64.u32 	%rd18, %r13;
$L__BB3_5:
	.pragma "nounroll";
	add.s32 	%r15, %r4, %r63;
	setp.gt.s32 	%p9, %r15, -1;
	setp.lt.s32 	%p10, %r15, %r26;
	and.pred  	%p11, %p9, %p10;
	and.pred  	%p12, %p11, %p1;
	not.pred 	%p13, %p12;
	@%p13 bra 	$L__BB3_7;
	add.s32 	%r42, %r15, %r12;
	mul.wide.s32 	%rd10, %r42, 4;
	add.s64 	%rd11, %rd2, %rd10;
	ld.global.f32 	%f43, [%rd11];
	add.s32 	%r43, %r63, %r13;
	mul.wide.u32 	%rd12, %r43, 4;
	add.s64 	%rd13, %rd1, %rd12;
	ld.global.f32 	%f44, [%rd13];
	fma.rn.f32 	%f77, %f43, %f44, %f77;
$L__BB3_7:
	add.s32 	%r44, %r15, 1;
	setp.gt.s32 	%p14, %r44, -1;
	setp.lt.s32 	%p15, %r44, %r26;
	and.pred  	%p16, %p14, %p15;
	and.pred  	%p17, %p16, %p1;
	cvt.s64.s32 	%rd15, %r15;
	add.s64 	%rd16, %rd15, %rd14;
	shl.b64 	%rd17, %rd16, 2;
	add.s64 	%rd3, %rd2, %rd17;
	cvt.u64.u32 	%rd19, %r63;
	add.s64 	%rd20, %rd19, %rd18;
	shl.b64 	%rd21, %rd20, 2;
	add.s64 	%rd4, %rd1, %rd21;
	not.pred 	%p18, %p17;
	@%p18 bra 	$L__BB3_9;
	ld.global.f32 	%f45, [%rd3+4];
	ld.global.f32 	%f46, [%rd4+4];
	fma.rn.f32 	%f77, %f45, %f46, %f77;
$L__BB3_9:
	add.s32 	%r45, %r15, 2;
	setp.gt.s32 	%p19, %r45, -1;
	setp.lt.s32 	%p20, %r45, %r26;
	and.pred  	%p21, %p19, %p20;
	and.pred  	%p22, %p21, %p1;
	not.pred 	%p23, %p22;
	@%p23 bra 	$L__BB3_11;
	ld.global.f32 	%f47, [%rd3+8];
	ld.global.f32 	%f48, [%rd4+8];
	fma.rn.f32 	%f77, %f47, %f48, %f77;
$L__BB3_11:
	add.s32 	%r46, %r15, 3;
	setp.gt.s32 	%p24, %r46, -1;
	setp.lt.s32 	%p25, %r46, %r26;
	and.pred  	%p26, %p24, %p25;
	and.pred  	%p27, %p26, %p1;
	not.pred 	%p28, %p27;
	@%p28 bra 	$L__BB3_13;
	ld.global.f32 	%f49, [%rd3+12];
	ld.global.f32 	%f50, [%rd4+12];
	fma.rn.f32 	%f77, %f49, %f50, %f77;
$L__BB3_13:
	add.s32 	%r47, %r15, 4;
	setp.gt.s32 	%p29, %r47, -1;
	setp.lt.s32 	%p30, %r47, %r26;
	and.pred  	%p31, %p29, %p30;
	and.pred  	%p32, %p31, %p1;
	not.pred 	%p33, %p32;
	@%p33 bra 	$L__BB3_15;
	ld.global.f32 	%f51, [%rd3+16];
	ld.global.f32 	%f52, [%rd4+16];
	fma.rn.f32 	%f77, %f51, %f52, %f77;
$L__BB3_15:
	add.s32 	%r48, %r15, 5;
	setp.gt.s32 	%p34, %r48, -1;
	setp.lt.s32 	%p35, %r48, %r26;
	and.pred  	%p36, %p34, %p35;
	and.pred  	%p37, %p36, %p1;
	not.pred 	%p38, %p37;
	@%p38 bra 	$L__BB3_17;
	ld.global.f32 	%f53, [%rd3+20];
	ld.global.f32 	%f54, [%rd4+20];
	fma.rn.f32 	%f77, %f53, %f54, %f77;
$L__BB3_17:
	add.s32 	%r49, %r15, 6;
	setp.gt.s32 	%p39, %r49, -1;
	setp.lt.s32 	%p40, %r49, %r26;
	and.pred  	%p41, %p39, %p40;
	and.pred  	%p42, %p41, %p1;
	not.pred 	%p43, %p42;
	@%p43 bra 	$L__BB3_19;
	ld.global.f32 	%f55, [%rd3+24];
	ld.global.f32 	%f56, [%rd4+24];
	fma.rn.f32 	%f77, %f55, %f56, %f77;
$L__BB3_19:
	add.s32 	%r50, %r15, 7;
	setp.gt.s32 	%p44, %r50, -1;
	setp.lt.s32 	%p45, %r50, %r26;
	and.pred  	%p46, %p44, %p45;
	and.pred  	%p47, %p46, %p1;
	not.pred 	%p48, %p47;
	@%p48 bra 	$L__BB3_21;
	ld.global.f32 	%f57, [%rd3+28];
	ld.global.f32 	%f58, [%rd4+28];
	fma.rn.f32 	%f77, %f57, %f58, %f77;
$L__BB3_21:
	add.s32 	%r63, %r63, 8;
	setp.ne.s32 	%p49, %r63, %r8;
	mov.u32 	%r65, %r8;
	@%p49 bra 	$L__BB3_5;
$L__BB3_22:
	setp.eq.s32 	%p50, %r5, 0;
	@%p50 bra 	$L__BB3_43;
	setp.lt.u32 	%p51, %r6, 3;
	@%p51 bra 	$L__BB3_33;
	add.s32 	%r18, %r4, %r65;
	setp.gt.s32 	%p52, %r18, -1;
	setp.lt.s32 	%p53, %r18, %r26;
	and.pred  	%p54, %p52, %p53;
	and.pred  	%p55, %p54, %p1;
	not.pred 	%p56, %p55;
	@%p56 bra 	$L__BB3_26;
	add.s32 	%r51, %r18, %r12;
	mul.wide.s32 	%rd22, %r51, 4;
	add.s64 	%rd23, %rd2, %rd22;
	ld.global.f32 	%f60, [%rd23];
	add.s32 	%r52, %r65, %r13;
	mul.wide.u32 	%rd24, %r52, 4;
	add.s64 	%rd25, %rd1, %rd24;
	ld.global.f32 	%f61, [%rd25];
	fma.rn.f32 	%f77, %f60, %f61, %f77;
$L__BB3_26:
	add.s32 	%r53, %r18, 1;
	setp.gt.s32 	%p57, %r53, -1;
	setp.lt.s32 	%p58, %r53, %r26;
	and.pred  	%p59, %p57, %p58;
	and.pred  	%p60, %p59, %p1;
	cvt.s64.s32 	%rd26, %r12;
	cvt.s64.s32 	%rd27, %r18;
	add.s64 	%rd28, %rd27, %rd26;
	shl.b64 	%rd29, %rd28, 2;
	add.s64 	%rd5, %rd2, %rd29;
	cvt.u64.u32 	%rd30, %r13;
	cvt.u64.u32 	%rd31, %r65;
	add.s64 	%rd32, %rd31, %rd30;
	shl.b64 	%rd33, %rd32, 2;
	add.s64 	%rd6, %rd1, %rd33;
	not.pred 	%p61, %p60;
	@%p61 bra 	$L__BB3_28;
	ld.global.f32 	%f62, [%rd5+4];
	ld.global.f32 	%f63, [%rd6+4];
	fma.rn.f32 	%f77, %f62, %f63, %f77;
$L__BB3_28:
	add.s32 	%r54, %r18, 2;
	setp.gt.s32 	%p62, %r54, -1;
	setp.lt.s32 	%p63, %r54, %r26;
	and.pred  	%p64, %p62, %p63;
	and.pred  	%p65, %p64, %p1;
	not.pred 	%p66, %p65;
	@%p66 bra 	$L__BB3_30;
	ld.global.f32 	%f64, [%rd5+8];
	ld.global.f32 	%f65, [%rd6+8];
	fma.rn.f32 	%f77, %f64, %f65, %f77;
$L__BB3_30:
	add.s32 	%r55, %r18, 3;
	setp.gt.s32 	%p67, %r55, -1;
	setp.lt.s32 	%p68, %r55, %r26;
	and.pred  	%p69, %p67, %p68;
	and.pred  	%p70, %p69, %p1;
	not.pred 	%p71, %p70;
	@%p71 bra 	$L__BB3_32;
	ld.global.f32 	%f66, [%rd5+12];
	ld.global.f32 	%f67, [%rd6+12];
	fma.rn.f32 	%f77, %f66, %f67, %f77;
$L__BB3_32:
	add.s32 	%r65, %r65, 4;
$L__BB3_33:
	setp.eq.s32 	%p72, %r7, 0;
	@%p72 bra 	$L__BB3_43;
	setp.eq.s32 	%p73, %r7, 1;
	@%p73 bra 	$L__BB3_40;
	add.s32 	%r21, %r4, %r65;
	setp.gt.s32 	%p74, %r21, -1;
	setp.lt.s32 	%p75, %r21, %r26;
	and.pred  	%p76, %p74, %p75;
	and.pred  	%p77, %p76, %p1;
	not.pred 	%p78, %p77;
	@%p78 bra 	$L__BB3_37;
	add.s32 	%r56, %r21, %r12;
	mul.wide.s32 	%rd34, %r56, 4;
	add.s64 	%rd35, %rd2, %rd34;
	ld.global.f32 	%f69, [%rd35];
	add.s32 	%r57, %r65, %r13;
	mul.wide.u32 	%rd36, %r57, 4;
	add.s64 	%rd37, %rd1, %rd36;
	ld.global.f32 	%f70, [%rd37];
	fma.rn.f32 	%f77, %f69, %f70, %f77;
$L__BB3_37:
	add.s32 	%r58, %r21, 1;
	setp.gt.s32 	%p79, %r58, -1;
	setp.lt.s32 	%p80, %r58, %r26;
	and.pred  	%p81, %p79, %p80;
	and.pred  	%p82, %p81, %p1;
	not.pred 	%p83, %p82;
	@%p83 bra 	$L__BB3_39;
	cvt.s64.s32 	%rd38, %r12;
	cvt.s64.s32 	%rd39, %r21;
	add.s64 	%rd40, %rd39, %rd38;
	shl.b64 	%rd41, %rd40, 2;
	add.s64 	%rd42, %rd2, %rd41;
	ld.global.f32 	%f71, [%rd42+4];
	cvt.u64.u32 	%rd43, %r13;
	cvt.u64.u32 	%rd44, %r65;
	add.s64 	%rd45, %rd44, %rd43;
	shl.b64 	%rd46, %rd45, 2;
	add.s64 	%rd47, %rd1, %rd46;
	ld.global.f32 	%f72, [%rd47+4];
	fma.rn.f32 	%f77, %f71, %f72, %f77;
$L__BB3_39:
	add.s32 	%r65, %r65, 2;
$L__BB3_40:
	setp.eq.s32 	%p84, %r9, 0;
	@%p84 bra 	$L__BB3_43;
	add.s32 	%r24, %r4, %r65;
	setp.gt.s32 	%p85, %r24, -1;
	setp.lt.s32 	%p86, %r24, %r26;
	and.pred  	%p87, %p85, %p86;
	and.pred  	%p88, %p87, %p1;
	not.pred 	%p89, %p88;
	@%p89 bra 	$L__BB3_43;
	add.s32 	%r59, %r24, %r12;
	mul.wide.s32 	%rd48, %r59, 4;
	add.s64 	%rd49, %rd2, %rd48;
	ld.global.f32 	%f73, [%rd49];
	add.s32 	%r60, %r65, %r13;
	mul.wide.u32 	%rd50, %r60, 4;
	add.s64 	%rd51, %rd1, %rd50;
	ld.global.f32 	%f74, [%rd51];
	fma.rn.f32 	%f77, %f73, %f74, %f77;
$L__BB3_43:
	add.s32 	%r62, %r62, 1;
	setp.ne.s32 	%p90, %r62, %r28;
	@%p90 bra 	$L__BB3_3;
$L__BB3_44:
	mad.lo.s32 	%r61, %r26, %r2, %r1;
	cvta.to.global.u64 	%rd52, %rd7;
	mul.wide.s32 	%rd53, %r61, 4;
	add.s64 	%rd54, %rd52, %rd53;
	st.global.f32 	[%rd54], %f77;
$L__BB3_45:
	ret;

}
	// .globl	_Z9MaxPool2dPfS_iiii
.visible .entry _Z9MaxPool2dPfS_iiii(
	.param .u64 .ptr .align 1 _Z9MaxPool2dPfS_iiii_param_0,
	.param .u64 .ptr .align 1 _Z9MaxPool2dPfS_iiii_param_1,
	.param .u32 _Z9MaxPool2dPfS_iiii_param_2,
	.param .u32 _Z9MaxPool2dPfS_iiii_param_3,
	.param .u32 _Z9MaxPool2dPfS_iiii_param_4,
	.param .u32 _Z9MaxPool2dPfS_iiii_param_5
)
{
	.reg .pred 	%p<73>;
	.reg .b32 	%r<61>;
	.reg .b32 	%f<84>;
	.reg .b64 	%rd<15>;

	ld.param.u64 	%rd6, [_Z9MaxPool2dPfS_iiii_param_0];
	ld.param.u64 	%rd5, [_Z9MaxPool2dPfS_iiii_param_1];
	ld.param.u32 	%r26, [_Z9MaxPool2dPfS_iiii_param_2];
	ld.param.u32 	%r27, [_Z9MaxPool2dPfS_iiii_param_3];
	ld.param.u32 	%r28, [_Z9MaxPool2dPfS_iiii_param_4];
	ld.param.u32 	%r29, [_Z9MaxPool2dPfS_iiii_param_5];
	cvta.to.global.u64 	%rd1, %rd6;
	mov.u32 	%r30, %ntid.x;
	mov.u32 	%r31, %ctaid.x;
	mov.u32 	%r32, %tid.x;
	mad.lo.s32 	%r1, %r30, %r31, %r32;
	mov.u32 	%r33, %ntid.y;
	mov.u32 	%r34, %ctaid.y;
	mov.u32 	%r35, %tid.y;
	mad.lo.s32 	%r2, %r33, %r34, %r35;
	div.s32 	%r3, %r26, %r29;
	div.s32 	%r36, %r27, %r29;
	setp.ge.s32 	%p1, %r2, %r36;
	setp.ge.s32 	%p2, %r1, %r3;
	or.pred  	%p3, %p2, %p1;
	@%p3 bra 	$L__BB4_45;
	setp.lt.s32 	%p4, %r28, 1;
	mov.f32 	%f62, 0fCF000000;
	@%p4 bra 	$L__BB4_44;
	mul.lo.s32 	%r4, %r29, %r1;
	mul.lo.s32 	%r5, %r29, %r2;
	and.b32  	%r6, %r28, 7;
	add.s32 	%r7, %r6, -1;
	and.b32  	%r8, %r28, 3;
	and.b32  	%r9, %r28, 2147483640;
	and.b32  	%r10, %r28, 1;
	mov.f32 	%f62, 0fCF000000;
	mov.b32 	%r56, 0;
$L__BB4_3:
	setp.lt.u32 	%p5, %r28, 8;
	add.s32 	%r12, %r56, %r5;
	mul.lo.s32 	%r13, %r12, %r26;
	mov.b32 	%r59, 0;
	@%p5 bra 	$L__BB4_22;
	mov.b32 	%r57, 0;
$L__BB4_5:
	.pragma "nounroll";
	setp.ge.s32 	%p6, %r12, %r27;
	add.s32 	%r15, %r57, %r4;
	setp.ge.s32 	%p7, %r15, %r26;
	add.s32 	%r40, %r15, %r13;
	mul.wide.s32 	%rd7, %r40, 4;
	add.s64 	%rd2, %rd1, %rd7;
	or.pred  	%p8, %p7, %p6;
	@%p8 bra 	$L__BB4_7;
	ld.global.f32 	%f43, [%rd2];
	setp.lt.f32 	%p9, %f62, %f43;
	selp.f32 	%f62, %f43, %f62, %p9;
$L__BB4_7:
	add.s32 	%r41, %r15, 1;
	setp.ge.s32 	%p11, %r41, %r26;
	or.pred  	%p12, %p11, %p6;
	@%p12 bra 	$L__BB4_9;
	ld.global.f32 	%f44, [%rd2+4];
	setp.lt.f32 	%p13, %f62, %f44;
	selp.f32 	%f62, %f44, %f62, %p13;
$L__BB4_9:
	add.s32 	%r42, %r15, 2;
	setp.ge.s32 	%p15, %r42, %r26;
	or.pred  	%p16, %p15, %p6;
	@%p16 bra 	$L__BB4_11;
	ld.global.f32 	%f45, [%rd2+8];
	setp.lt.f32 	%p17, %f62, %f45;
	selp.f32 	%f62, %f45, %f62, %p17;
$L__BB4_11:
	add.s32 	%r43, %r15, 3;
	setp.ge.s32 	%p19, %r43, %r26;
	or.pred  	%p20, %p19, %p6;
	@%p20 bra 	$L__BB4_13;
	ld.global.f32 	%f46, [%rd2+12];
	setp.lt.f32 	%p21, %f62, %f46;
	selp.f32 	%f62, %f46, %f62, %p21;
$L__BB4_13:
	add.s32 	%r44, %r15, 4;
	setp.ge.s32 	%p23, %r44, %r26;
	or.pred  	%p24, %p23, %p6;
	@%p24 bra 	$L__BB4_15;
	ld.global.f32 	%f47, [%rd2+16];
	setp.lt.f32 	%p25, %f62, %f47;
	selp.f32 	%f62, %f47, %f62, %p25;
$L__BB4_15:
	add.s32 	%r45, %r15, 5;
	setp.ge.s32 	%p27, %r45, %r26;
	or.pred  	%p28, %p27, %p6;
	@%p28 bra 	$L__BB4_17;
	ld.global.f32 	%f48, [%rd2+20];
	setp.lt.f32 	%p29, %f62, %f48;
	selp.f32 	%f62, %f48, %f62, %p29;
$L__BB4_17:
	add.s32 	%r46, %r15, 6;
	setp.ge.s32 	%p31, %r46, %r26;
	or.pred  	%p32, %p31, %p6;
	@%p32 bra 	$L__BB4_19;
	ld.global.f32 	%f49, [%rd2+24];
	setp.lt.f32 	%p33, %f62, %f49;
	selp.f32 	%f62, %f49, %f62, %p33;
$L__BB4_19:
	add.s32 	%r47, %r15, 7;
	setp.ge.s32 	%p35, %r47, %r26;
	or.pred  	%p36, %p35, %p6;
	@%p36 bra 	$L__BB4_21;
	ld.global.f32 	%f50, [%rd2+28];
	setp.lt.f32 	%p37, %f62, %f50;
	selp.f32 	%f62, %f50, %f62, %p37;
$L__BB4_21:
	add.s32 	%r57, %r57, 8;
	setp.ne.s32 	%p38, %r57, %r9;
	mov.u32 	%r59, %r9;
	@%p38 bra 	$L__BB4_5;
$L__BB4_22:
	setp.eq.s32 	%p39, %r6, 0;
	@%p39 bra 	$L__BB4_43;
	setp.lt.u32 	%p40, %r7, 3;
	@%p40 bra 	$L__BB4_33;
	setp.ge.s32 	%p41, %r12, %r27;
	add.s32 	%r18, %r59, %r4;
	setp.ge.s32 	%p42, %r18, %r26;
	add.s32 	%r48, %r18, %r13;
	mul.wide.s32 	%rd8, %r48, 4;
	add.s64 	%rd3, %rd1, %rd8;
	or.pred  	%p43, %p42, %p41;
	@%p43 bra 	$L__BB4_26;
	ld.global.f32 	%f52, [%rd3];
	setp.lt.f32 	%p44, %f62, %f52;
	selp.f32 	%f62, %f52, %f62, %p44;
$L__BB4_26:
	add.s32 	%r49, %r18, 1;
	setp.ge.s32 	%p46, %r49, %r26;
	or.pred  	%p47, %p46, %p41;
	@%p47 bra 	$L__BB4_28;
	ld.global.f32 	%f53, [%rd3+4];
	setp.lt.f32 	%p48, %f62, %f53;
	selp.f32 	%f62, %f53, %f62, %p48;
$L__BB4_28:
	add.s32 	%r50, %r18, 2;
	setp.ge.s32 	%p50, %r50, %r26;
	or.pred  	%p51, %p50, %p41;
	@%p51 bra 	$L__BB4_30;
	ld.global.f32 	%f54, [%rd3+8];
	setp.lt.f32 	%p52, %f62, %f54;
	selp.f32 	%f62, %f54, %f62, %p52;
$L__BB4_30:
	add.s32 	%r51, %r18, 3;
	setp.ge.s32 	%p54, %r51, %r26;
	or.pred  	%p55, %p54, %p41;
	@%p55 bra 	$L__BB4_32;
	ld.global.f32 	%f55, [%rd3+12];
	setp.lt.f32 	%p56, %f62, %f55;
	selp.f32 	%f62, %f55, %f62, %p56;
$L__BB4_32:
	add.s32 	%r59, %r59, 4;
$L__BB4_33:
	setp.eq.s32 	%p57, %r8, 0;
	@%p57 bra 	$L__BB4_43;
	setp.eq.s32 	%p58, %r8, 1;
	@%p58 bra 	$L__BB4_40;
	setp.ge.s32 	%p59, %r12, %r27;
	add.s32 	%r21, %r59, %r4;
	setp.ge.s32 	%p60, %r21, %r26;
	add.s32 	%r52, %r21, %r13;
	mul.wide.s32 	%rd9, %r52, 4;
	add.s64 	%rd4, %rd1, %rd9;
	or.pred  	%p61, %p60, %p59;
	@%p61 bra 	$L__BB4_37;
	ld.global.f32 	%f57, [%rd4];
	setp.lt.f32 	%p62, %f62, %f57;
	selp.f32 	%f62, %f57, %f62, %p62;
$L__BB4_37:
	add.s32 	%r53, %r21, 1;
	setp.ge.s32 	%p64, %r53, %r26;
	or.pred  	%p65, %p64, %p59;
	@%p65 bra 	$L__BB4_39;
	ld.global.f32 	%f58, [%rd4+4];
	setp.lt.f32 	%p66, %f62, %f58;
	selp.f32 	%f62, %f58, %f62, %p66;
$L__BB4_39:
	add.s32 	%r59, %r59, 2;
$L__BB4_40:
	setp.eq.s32 	%p67, %r10, 0;
	@%p67 bra 	$L__BB4_43;
	setp.ge.s32 	%p68, %r12, %r27;
	add.s32 	%r24, %r59, %r4;
	setp.ge.s32 	%p69, %r24, %r26;
	or.pred  	%p70, %p69, %p68;
	@%p70 bra 	$L__BB4_43;
	add.s32 	%r54, %r24, %r13;
	mul.wide.s32 	%rd10, %r54, 4;
	add.s64 	%rd11, %rd1, %rd10;
	ld.global.f32 	%f59, [%rd11];
	setp.lt.f32 	%p71, %f62, %f59;
	selp.f32 	%f62, %f59, %f62, %p71;
$L__BB4_43:
	add.s32 	%r56, %r56, 1;
	setp.ne.s32 	%p72, %r56, %r28;
	@%p72 bra 	$L__BB4_3;
$L__BB4_44:
	mad.lo.s32 	%r55, %r3, %r2, %r1;
	cvta.to.global.u64 	%rd12, %rd5;
	mul.wide.s32 	%rd13, %r55, 4;
	add.s64 	%rd14, %rd12, %rd13;
	st.global.f32 	[%rd14], %f62;
$L__BB4_45:
	ret;

}
	// .globl	_Z3dotPfS_S_iiiiii
.visible .entry _Z3dotPfS_S_iiiiii(
	.param .u64 .ptr .align 1 _Z3dotPfS_S_iiiiii_param_0,
	.param .u64 .ptr .align 1 _Z3dotPfS_S_iiiiii_param_1,
	.param .u64 .ptr .align 1 _Z3dotPfS_S_iiiiii_param_2,
	.param .u32 _Z3dotPfS_S_iiiiii_param_3,
	.param .u32 _Z3dotPfS_S_iiiiii_param_4,
	.param .u32 _Z3dotPfS_S_iiiiii_param_5,
	.param .u32 _Z3dotPfS_S_iiiiii_param_6,
	.param .u32 _Z3dotPfS_S_iiiiii_param_7,
	.param .u32 _Z3dotPfS_S_iiiiii_param_8
)
{
	.reg .pred 	%p<13>;
	.reg .b32 	%r<45>;
	.reg .b32 	%f<68>;
	.reg .b64 	%rd<40>;

	ld.param.u64 	%rd5, [_Z3dotPfS_S_iiiiii_param_0];
	ld.param.u64 	%rd6, [_Z3dotPfS_S_iiiiii_param_1];
	ld.param.u64 	%rd4, [_Z3dotPfS_S_iiiiii_param_2];
	ld.param.u32 	%r20, [_Z3dotPfS_S_iiiiii_param_3];
	ld.param.u32 	%r21, [_Z3dotPfS_S_iiiiii_param_5];
	ld.param.u32 	%r22, [_Z3dotPfS_S_iiiiii_param_6];
	ld.param.u32 	%r23, [_Z3dotPfS_S_iiiiii_param_8];
	cvta.to.global.u64 	%rd1, %rd6;
	cvta.to.global.u64 	%rd2, %rd5;
	mov.u32 	%r24, %tid.y;
	mov.u32 	%r25, %ctaid.y;
	mov.u32 	%r26, %ntid.y;
	mad.lo.s32 	%r1, %r25, %r26, %r24;
	mov.u32 	%r27, %tid.x;
	mov.u32 	%r28, %ctaid.x;
	mov.u32 	%r29, %ntid.x;
	mad.lo.s32 	%r2, %r28, %r29, %r27;
	setp.ge.s32 	%p1, %r1, %r20;
	setp.ge.s32 	%p2, %r2, %r22;
	or.pred  	%p3, %p1, %p2;
	@%p3 bra 	$L__BB5_14;
	setp.lt.s32 	%p4, %r21, 1;
	mov.f32 	%f67, 0f00000000;
	@%p4 bra 	$L__BB5_13;
	mul.lo.s32 	%r3, %r20, %r1;
	and.b32  	%r4, %r21, 7;
	setp.lt.u32 	%p5, %r21, 8;
	mov.f32 	%f67, 0f00000000;
	mov.b32 	%r43, 0;
	@%p5 bra 	$L__BB5_5;
	and.b32  	%r43, %r21, 2147483640;
	neg.s32 	%r41, %r43;
	shl.b32 	%r7, %r22, 3;
	add.s64 	%rd3, %rd2, 16;
	mov.f32 	%f67, 0f00000000;
	mul.wide.s32 	%rd11, %r22, 4;
	mov.u32 	%r39, %r3;
	mov.u32 	%r40, %r2;
$L__BB5_4:
	.pragma "nounroll";
	mul.wide.s32 	%rd7, %r39, 4;
	add.s64 	%rd8, %rd3, %rd7;
	ld.global.f32 	%f17, [%rd8+-16];
	mul.wide.s32 	%rd9, %r40, 4;
	add.s64 	%rd10, %rd1, %rd9;
	ld.global.f32 	%f18, [%rd10];
	fma.rn.f32 	%f19, %f17, %f18, %f67;
	ld.global.f32 	%f20, [%rd8+-12];
	add.s64 	%rd12, %rd10, %rd11;
	ld.global.f32 	%f21, [%rd12];
	fma.rn.f32 	%f22, %f20, %f21, %f19;
	ld.global.f32 	%f23, [%rd8+-8];
	add.s64 	%rd13, %rd12, %rd11;
	ld.global.f32 	%f24, [%rd13];
	fma.rn.f32 	%f25, %f23, %f24, %f22;
	ld.global.f32 	%f26, [%rd8+-4];
	add.s64 	%rd14, %rd13, %rd11;
	ld.global.f32 	%f27, [%rd14];
	fma.rn.f32 	%f28, %f26, %f27, %f25;
	ld.global.f32 	%f29, [%rd8];
	add.s64 	%rd15, %rd14, %rd11;
	ld.global.f32 	%f30, [%rd15];
	fma.rn.f32 	%f31, %f29, %f30, %f28;
	ld.global.f32 	%f32, [%rd8+4];
	add.s64 	%rd16, %rd15, %rd11;
	ld.global.f32 	%f33, [%rd16];
	fma.rn.f32 	%f34, %f32, %f33, %f31;
	ld.global.f32 	%f35, [%rd8+8];
	add.s64 	%rd17, %rd16, %rd11;
	ld.global.f32 	%f36, [%rd17];
	fma.rn.f32 	%f37, %f35, %f36, %f34;
	ld.global.f32 	%f38, [%rd8+12];
	add.s64 	%rd18, %rd17, %rd11;
	ld.global.f32 	%f39, [%rd18];
	fma.rn.f32 	%f67, %f38, %f39, %f37;
	add.s32 	%r41, %r41, 8;
	add.s32 	%r40, %r40, %r7;
	add.s32 	%r39, %r39, 8;
	setp.ne.s32 	%p6, %r41, 0;
	@%p6 bra 	$L__BB5_4;
$L__BB5_5:
	setp.eq.s32 	%p7, %r4, 0;
	@%p7 bra 	$L__BB5_13;
	and.b32  	%r15, %r21, 3;
	setp.lt.u32 	%p8, %r4, 4;
	@%p8 bra 	$L__BB5_8;
	add.s32 	%r31, %r43, %r3;
	mul.wide.s32 	%rd19, %r31, 4;
	add.s64 	%rd20, %rd2, %rd19;
	ld.global.f32 	%f41, [%rd20];
	mad.lo.s32 	%r32, %r43, %r22, %r2;
	mul.wide.s32 	%rd21, %r32, 4;
	add.s64 	%rd22, %rd1, %rd21;
	ld.global.f32 	%f42, [%rd22];
	fma.rn.f32 	%f43, %f41, %f42, %f67;
	ld.global.f32 	%f44, [%rd20+4];
	mul.wide.s32 	%rd23, %r22, 4;
	add.s64 	%rd24, %rd22, %rd23;
	ld.global.f32 	%f45, [%rd24];
	fma.rn.f32 	%f46, %f44, %f45, %f43;
	ld.global.f32 	%f47, [%rd20+8];
	add.s64 	%rd25, %rd24, %rd23;
	ld.global.f32 	%f48, [%rd25];
	fma.rn.f32 	%f49, %f47, %f48, %f46;
	ld.global.f32 	%f50, [%rd20+12];
	add.s64 	%rd26, %rd25, %rd23;
	ld.global.f32 	%f51, [%rd26];
	fma.rn.f32 	%f67, %f50, %f51, %f49;
	add.s32 	%r43, %r43, 4;
$L__BB5_8:
	setp.eq.s32 	%p9, %r15, 0;
	@%p9 bra 	$L__BB5_13;
	setp.eq.s32 	%p10, %r15, 1;
	@%p10 bra 	$L__BB5_11;
	add.s32 	%r33, %r43, %r3;
	mul.wide.s32 	%rd27, %r33, 4;
	add.s64 	%rd28, %rd2, %rd27;
	ld.global.f32 	%f53, [%rd28];
	mad.lo.s32 	%r34, %r43, %r22, %r2;
	mul.wide.s32 	%rd29, %r34, 4;
	add.s64 	%rd30, %rd1, %rd29;
	ld.global.f32 	%f54, [%rd30];
	fma.rn.f32 	%f55, %f53, %f54, %f67;
	ld.global.f32 	%f56, [%rd28+4];
	mul.wide.s32 	%rd31, %r22, 4;
	add.s64 	%rd32, %rd30, %rd31;
	ld.global.f32 	%f57, [%rd32];
	fma.rn.f32 	%f67, %f56, %f57, %f55;
	add.s32 	%r43, %r43, 2;
$L__BB5_11:
	and.b32  	%r35, %r21, 1;
	setp.eq.b32 	%p11, %r35, 1;
	not.pred 	%p12, %p11;
	@%p12 bra 	$L__BB5_13;
	add.s32 	%r36, %r43, %r3;
	mul.wide.s32 	%rd33, %r36, 4;
	add.s64 	%rd34, %rd2, %rd33;
	ld.global.f32 	%f58, [%rd34];
	mad.lo.s32 	%r37, %r43, %r22, %r2;
	mul.wide.s32 	%rd35, %r37, 4;
	add.s64 	%rd36, %rd1, %rd35;
	ld.global.f32 	%f59, [%rd36];
	fma.rn.f32 	%f67, %f58, %f59, %f67;
$L__BB5_13:
	mad.lo.s32 	%r38, %r23, %r1, %r2;
	cvta.to.global.u64 	%rd37, %rd4;
	mul.wide.s32 	%rd38, %r38, 4;
	add.s64 	%rd39, %rd37, %rd38;
	st.global.f32 	[%rd39], %f67;
$L__BB5_14:
	ret;

}


// ===== COMPILED SASS (sm_100) =====

	.target	sm_100

	.elftype	@"ET_EXEC"


//--------------------- .note.nv.tkinfo           --------------------------
	.section	.note.nv.tkinfo,"",@"SHT_NOTE"
	.sectionflags	@"SHF_NOTE_NV_TKINFO"
	.tkinfo
        /*0018*/ 	.word	0x00000002
        /*0030*/ 	.string	""
        /*0030*/ 	.string	"ptxas"
        /*0030*/ 	.string	"Cuda compilation tools, release 13.0, V13.0.88"
        /*0030*/ 	.string	"Build cuda_13.0.r13.0/compiler.36424714_0"
        /*0030*/ 	.string	"-arch sm_100 -m 64 "



//--------------------- .note.nv.cuinfo           --------------------------
	.section	.note.nv.cuinfo,"",@"SHT_NOTE"
	.sectionflags	@"SHF_NOTE_NV_CUINFO"
        /*0018*/ 	.short	0x0002
        /*001a*/ 	.short	0x0064
        /*001c*/ 	.short	0x0082
	.zero		2


//--------------------- .nv.info                  --------------------------
	.section	.nv.info,"",@"SHT_CUDA_INFO"
	.align	4


	//----- nvinfo : EIATTR_REGCOUNT
	.align		4
        /*0000*/ 	.byte	0x04, 0x2f
        /*0002*/ 	.short	(.L_1 - .L_0)
	.align		4
.L_0:
        /*0004*/ 	.word	index@(_Z9transposePfS_ii)
        /*0008*/ 	.word	0x0000000c


	//----- nvinfo : EIATTR_FRAME_SIZE
	.align		4
.L_1:
        /*000c*/ 	.byte	0x04, 0x11
        /*000e*/ 	.short	(.L_3 - .L_2)
	.align		4
.L_2:
        /*0010*/ 	.word	index@(_Z9transposePfS_ii)
        /*0014*/ 	.word	0x00000000


	//----- nvinfo : EIATTR_REGCOUNT
	.align		4
.L_3:
        /*0018*/ 	.byte	0x04, 0x2f
        /*001a*/ 	.short	(.L_5 - .L_4)
	.align		4
.L_4:
        /*001c*/ 	.word	index@(_Z3addPfS_i)
        /*0020*/ 	.word	0x0000000a


	//----- nvinfo : EIATTR_FRAME_SIZE
	.align		4
.L_5:
        /*0024*/ 	.byte	0x04, 0x11
        /*0026*/ 	.short	(.L_7 - .L_6)
	.align		4
.L_6:
        /*0028*/ 	.word	index@(_Z3addPfS_i)
        /*002c*/ 	.word	0x00000000


	//----- nvinfo : EIATTR_REGCOUNT
	.align		4
.L_7:
        /*0030*/ 	.byte	0x04, 0x2f
        /*0032*/ 	.short	(.L_9 - .L_8)
	.align		4
.L_8:
        /*0034*/ 	.word	index@(_Z4reluPfii)
        /*0038*/ 	.word	0x00000008


	//----- nvinfo : EIATTR_FRAME_SIZE
	.align		4
.L_9:
        /*003c*/ 	.byte	0x04, 0x11
        /*003e*/ 	.short	(.L_11 - .L_10)
	.align		4
.L_10:
        /*0040*/ 	.word	index@(_Z4reluPfii)
        /*0044*/ 	.word	0x00000000


	//----- nvinfo : EIATTR_REGCOUNT
	.align		4
.L_11:
        /*0048*/ 	.byte	0x04, 0x2f
        /*004a*/ 	.short	(.L_13 - .L_12)
	.align		4
.L_12:
        /*004c*/ 	.word	index@(_Z6conv2dPfS_S_iii)
        /*0050*/ 	.word	0x0000001e


	//----- nvinfo : EIATTR_FRAME_SIZE
	.align		4
.L_13:
        /*0054*/ 	.byte	0x04, 0x11
        /*0056*/ 	.short	(.L_15 - .L_14)
	.align		4
.L_14:
        /*0058*/ 	.word	index@(_Z6conv2dPfS_S_iii)
        /*005c*/ 	.word	0x00000000


	//----- nvinfo : EIATTR_REGCOUNT
	.align		4
.L_15:
        /*0060*/ 	.byte	0x04, 0x2f
        /*0062*/ 	.short	(.L_17 - .L_16)
	.align		4
.L_16:
        /*0064*/ 	.word	index@(_Z9MaxPool2dPfS_iiii)
        /*0068*/ 	.word	0x00000016


	//----- nvinfo : EIATTR_FRAME_SIZE
	.align		4
.L_17:
        /*006c*/ 	.byte	0x04, 0x11
        /*006e*/ 	.short	(.L_19 - .L_18)
	.align		4
.L_18:
        /*0070*/ 	.word	index@(_Z9MaxPool2dPfS_iiii)
        /*0074*/ 	.word	0x00000000


	//----- nvinfo : EIATTR_REGCOUNT
	.align		4
.L_19:
        /*0078*/ 	.byte	0x04, 0x2f
        /*007a*/ 	.short	(.L_21 - .L_20)
	.align		4
.L_20:
        /*007c*/ 	.word	index@(_Z3dotPfS_S_iiiiii)
        /*0080*/ 	.word	0x00000020


	//----- nvinfo : EIATTR_FRAME_SIZE
	.align		4
.L_21:
        /*0084*/ 	.byte	0x04, 0x11
        /*0086*/ 	.short	(.L_23 - .L_22)
	.align		4
.L_22:
        /*0088*/ 	.word	index@(_Z3dotPfS_S_iiiiii)
        /*008c*/ 	.word	0x00000000


	//----- nvinfo : EIATTR_MIN_STACK_SIZE
	.align		4
.L_23:
        /*0090*/ 	.byte	0x04, 0x12
        /*0092*/ 	.short	(.L_25 - .L_24)
	.align		4
.L_24:
        /*0094*/ 	.word	index@(_Z3dotPfS_S_iiiiii)
        /*0098*/ 	.word	0x00000000


	//----- nvinfo : EIATTR_MIN_STACK_SIZE
	.align		4
.L_25:
        /*009c*/ 	.byte	0x04, 0x12
        /*009e*/ 	.short	(.L_27 - .L_26)
	.align		4
.L_26:
        /*00a0*/ 	.word	index@(_Z9MaxPool2dPfS_iiii)
        /*00a4*/ 	.word	0x00000000


	//----- nvinfo : EIATTR_MIN_STACK_SIZE
	.align		4
.L_27:
        /*00a8*/ 	.byte	0x04, 0x12
        /*00aa*/ 	.short	(.L_29 - .L_28)
	.align		4
.L_28:
        /*00ac*/ 	.word	index@(_Z6conv2dPfS_S_iii)
        /*00b0*/ 	.word	0x00000000


	//----- nvinfo : EIATTR_MIN_STACK_SIZE
	.align		4
.L_29:
        /*00b4*/ 	.byte	0x04, 0x12
        /*00b6*/ 	.short	(.L_31 - .L_30)
	.align		4
.L_30:
        /*00b8*/ 	.word	index@(_Z4reluPfii)
        /*00bc*/ 	.word	0x00000000


	//----- nvinfo : EIATTR_MIN_STACK_SIZE
	.align		4
.L_31:
        /*00c0*/ 	.byte	0x04, 0x12
        /*00c2*/ 	.short	(.L_33 - .L_32)
	.align		4
.L_32:
        /*00c4*/ 	.word	index@(_Z3addPfS_i)
        /*00c8*/ 	.word	0x00000000


	//----- nvinfo : EIATTR_MIN_STACK_SIZE
	.align		4
.L_33:
        /*00cc*/ 	.byte	0x04, 0x12
        /*00ce*/ 	.short	(.L_35 - .L_34)
	.align		4
.L_34:
        /*00d0*/ 	.word	index@(_Z9transposePfS_ii)
        /*00d4*/ 	.word	0x00000000
.L_35:


//--------------------- .nv.compat                --------------------------
	.section	.nv.compat,"",@"SHT_CUDA_COMPAT_INFO"
	.align	4
        /*0000*/ 	.byte	0x02, 0x09, 0x00, 0x00, 0x02, 0x02, 0x01, 0x00, 0x02, 0x05, 0x05, 0x00, 0x03, 0x07, 0x01, 0x01
        /*0010*/ 	.byte	0x02, 0x03, 0x00, 0x00, 0x02, 0x06, 0x01, 0x00, 0x04, 0x0b, 0x08, 0x00, 0x09, 0x00, 0x00, 0x00
        /*0020*/ 	.byte	0x00, 0x00, 0x00, 0x00


//--------------------- .nv.info._Z3dotPfS_S_iiiiii --------------------------
	.section	.nv.info._Z3dotPfS_S_iiiiii,"",@"SHT_CUDA_INFO"
	.sectionflags	@""
	.align	4


	//----- nvinfo : EIATTR_CUDA_API_VERSION
	.align		4
        /*0000*/ 	.byte	0x04, 0x37
        /*0002*/ 	.short	(.L_37 - .L_36)
.L_36:
        /*0004*/ 	.word	0x00000082


	//----- nvinfo : EIATTR_KPARAM_INFO
	.align		4
.L_37:
        /*0008*/ 	.byte	0x04, 0x17
        /*000a*/ 	.short	(.L_39 - .L_38)
.L_38:
        /*000c*/ 	.word	0x00000000
        /*0010*/ 	.short	0x0008
        /*0012*/ 	.short	0x002c
        /*0014*/ 	.byte	0x00, 0xf0, 0x11, 0x00


	//----- nvinfo : EIATTR_KPARAM_INFO
	.align		4
.L_39:
        /*0018*/ 	.byte	0x04, 0x17
        /*001a*/ 	.short	(.L_41 - .L_40)
.L_40:
        /*001c*/ 	.word	0x00000000
        /*0020*/ 	.short	0x0007
        /*0022*/ 	.short	0x0028
        /*0024*/ 	.byte	0x00, 0xf0, 0x11, 0x00


	//----- nvinfo : EIATTR_KPARAM_INFO
	.align		4
.L_41:
        /*0028*/ 	.byte	0x04, 0x17
        /*002a*/ 	.short	(.L_43 - .L_42)
.L_42:
        /*002c*/ 	.word	0x00000000
        /*0030*/ 	.short	0x0006
        /*0032*/ 	.short	0x0024
        /*0034*/ 	.byte	0x00, 0xf0, 0x11, 0x00


	//----- nvinfo : EIATTR_KPARAM_INFO
	.align		4
.L_43:
        /*0038*/ 	.byte	0x04, 0x17
        /*003a*/ 	.short	(.L_45 - .L_44)
.L_44:
        /*003c*/ 	.word	0x00000000
        /*0040*/ 	.short	0x0005
        /*0042*/ 	.short	0x0020
        /*0044*/ 	.byte	0x00, 0xf0, 0x11, 0x00


	//----- nvinfo : EIATTR_KPARAM_INFO
	.align		4
.L_45:
        /*0048*/ 	.byte	0x04, 0x17
        /*004a*/ 	.short	(.L_47 - .L_46)
.L_46:
        /*004c*/ 	.word	0x00000000
        /*0050*/ 	.short	0x0004
        /*0052*/ 	.short	0x001c
        /*0054*/ 	.byte	0x00, 0xf0, 0x11, 0x00


	//----- nvinfo : EIATTR_KPARAM_INFO
	.align		4
.L_47:
        /*0058*/ 	.byte	0x04, 0x17
        /*005a*/ 	.short	(.L_49 - .L_48)
.L_48:
        /*005c*/ 	.word	0x00000000
        /*0060*/ 	.short	0x0003
        /*0062*/ 	.short	0x0018
        /*0064*/ 	.byte	0x00, 0xf0, 0x11, 0x00


	//----- nvinfo : EIATTR_KPARAM_INFO
	.align		4
.L_49:
        /*0068*/ 	.byte	0x04, 0x17
        /*006a*/ 	.short	(.L_51 - .L_50)
.L_50:
        /*006c*/ 	.word	0x00000000
        /*0070*/ 	.short	0x0002
        /*0072*/ 	.short	0x0010
        /*0074*/ 	.byte	0x00, 0xf5, 0x21, 0x00


	//----- nvinfo : EIATTR_KPARAM_INFO
	.align		4
.L_51:
        /*0078*/ 	.byte	0x04, 0x17
        /*007a*/ 	.short	(.L_53 - .L_52)
.L_52:
        /*007c*/ 	.word	0x00000000
        /*0080*/ 	.short	0x0001
        /*0082*/ 	.short	0x0008
        /*0084*/ 	.byte	0x00, 0xf5, 0x21, 0x00


	//----- nvinfo : EIATTR_KPARAM_INFO
	.align		4
.L_53:
        /*0088*/ 	.byte	0x04, 0x17
        /*008a*/ 	.short	(.L_55 - .L_54)
.L_54:
        /*008c*/ 	.word	0x00000000
        /*0090*/ 	.short	0x0000
        /*0092*/ 	.short	0x0000
        /*0094*/ 	.byte	0x00, 0xf5, 0x21, 0x00


	//----- nvinfo : EIATTR_SPARSE_MMA_MASK
	.align		4
.L_55:
        /*0098*/ 	.byte	0x03, 0x50
        /*009a*/ 	.short	0x0000


	//----- nvinfo : EIATTR_MAXREG_COUNT
	.align		4
        /*009c*/ 	.byte	0x03, 0x1b
        /*009e*/ 	.short	0x00ff


	//----- nvinfo : EIATTR_MERCURY_ISA_VERSION
	.align		4
        /*00a0*/ 	.byte	0x03, 0x5f
        /*00a2*/ 	.short	0x0101


	//----- nvinfo : EIATTR_VRC_CTA_INIT_COUNT
	.align		4
        /*00a4*/ 	.byte	0x02, 0x4a
	.zero		1
	.zero		1


	//----- nvinfo : EIATTR_EXIT_INSTR_OFFSETS
	.align		4
        /*00a8*/ 	.byte	0x04, 0x1c
        /*00aa*/ 	.short	(.L_57 - .L_56)


	//   ....[0]....
.L_56:
        /*00ac*/ 	.word	0x000000d0


	//   ....[1]....
        /*00b0*/ 	.word	0x00000860


	//----- nvinfo : EIATTR_CBANK_PARAM_SIZE
	.align		4
.L_57:
        /*00b4*/ 	.byte	0x03, 0x19
        /*00b6*/ 	.short	0x0030


	//----- nvinfo : EIATTR_PARAM_CBANK
	.align		4
        /*00b8*/ 	.byte	0x04, 0x0a
        /*00ba*/ 	.short	(.L_59 - .L_58)
	.align		4
.L_58:
        /*00bc*/ 	.word	index@(.nv.constant0._Z3dotPfS_S_iiiiii)
        /*00c0*/ 	.short	0x0380
        /*00c2*/ 	.short	0x0030


	//----- nvinfo : EIATTR_SW_WAR
	.align		4
.L_59:
        /*00c4*/ 	.byte	0x04, 0x36
        /*00c6*/ 	.short	(.L_61 - .L_60)
.L_60:
        /*00c8*/ 	.word	0x00000008
.L_61:


//--------------------- .nv.info._Z9MaxPool2dPfS_iiii --------------------------
	.section	.nv.info._Z9MaxPool2dPfS_iiii,"",@"SHT_CUDA_INFO"
	.sectionflags	@""
	.align	4


	//----- nvinfo : EIATTR_CUDA_API_VERSION
	.align		4
        /*0000*/ 	.byte	0x04, 0x37
        /*0002*/ 	.short	(.L_63 - .L_62)
.L_62:
        /*0004*/ 	.word	0x00000082


	//----- nvinfo : EIATTR_KPARAM_INFO
	.align		4
.L_63:
        /*0008*/ 	.byte	0x04, 0x17
        /*000a*/ 	.short	(.L_65 - .L_64)
.L_64:
        /*000c*/ 	.word	0x00000000
        /*0010*/ 	.short	0x0005
        /*0012*/ 	.short	0x001c
        /*0014*/ 	.byte	0x00, 0xf0, 0x11, 0x00


	//----- nvinfo : EIATTR_KPARAM_INFO
	.align		4
.L_65:
        /*0018*/ 	.byte	0x04, 0x17
        /*001a*/ 	.short	(.L_67 - .L_66)
.L_66:
        /*001c*/ 	.word	0x00000000
        /*0020*/ 	.short	0x0004
        /*0022*/ 	.short	0x0018
        /*0024*/ 	.byte	0x00, 0xf0, 0x11, 0x00


	//----- nvinfo : EIATTR_KPARAM_INFO
	.align		4
.L_67:
        /*0028*/ 	.byte	0x04, 0x17
        /*002a*/ 	.short	(.L_69 - .L_68)
.L_68:
        /*002c*/ 	.word	0x00000000
        /*0030*/ 	.short	0x0003
        /*0032*/ 	.short	0x0014
        /*0034*/ 	.byte	0x00, 0xf0, 0x11, 0x00


	//----- nvinfo : EIATTR_KPARAM_INFO
	.align		4
.L_69:
        /*0038*/ 	.byte	0x04, 0x17
        /*003a*/ 	.short	(.L_71 - .L_70)
.L_70:
        /*003c*/ 	.word	0x00000000
        /*0040*/ 	.short	0x0002
        /*0042*/ 	.short	0x0010
        /*0044*/ 	.byte	0x00, 0xf0, 0x11, 0x00


	//----- nvinfo : EIATTR_KPARAM_INFO
	.align		4
.L_71:
        /*0048*/ 	.byte	0x04, 0x17
        /*004a*/ 	.short	(.L_73 - .L_72)
.L_72:
        /*004c*/ 	.word	0x00000000
        /*0050*/ 	.short	0x0001
        /*0052*/ 	.short	0x0008
        /*0054*/ 	.byte	0x00, 0xf5, 0x21, 0x00


	//----- nvinfo : EIATTR_KPARAM_INFO
	.align		4
.L_73:
        /*0058*/ 	.byte	0x04, 0x17
        /*005a*/ 	.short	(.L_75 - .L_74)
.L_74:
        /*005c*/ 	.word	0x00000000
        /*0060*/ 	.short	0x0000
        /*0062*/ 	.short	0x0000
        /*0064*/ 	.byte	0x00, 0xf5, 0x21, 0x00


	//----- nvinfo : EIATTR_SPARSE_MMA_MASK
	.align		4
.L_75:
        /*0068*/ 	.byte	0x03, 0x50
        /*006a*/ 	.short	0x0000


	//----- nvinfo : EIATTR_MAXREG_COUNT
	.align		4
        /*006c*/ 	.byte	0x03, 0x1b
        /*006e*/ 	.short	0x00ff


	//----- nvinfo : EIATTR_MERCURY_ISA_VERSION
	.align		4
        /*0070*/ 	.byte	0x03, 0x5f
        /*0072*/ 	.short	0x0101


	//----- nvinfo : EIATTR_VRC_CTA_INIT_COUNT
	.align		4
        /*0074*/ 	.byte	0x02, 0x4a
	.zero		1
	.zero		1


	//----- nvinfo : EIATTR_EXIT_INSTR_OFFSETS
	.align		4
        /*0078*/ 	.byte	0x04, 0x1c
        /*007a*/ 	.short	(.L_77 - .L_76)


	//   ....[0]....
.L_76:
        /*007c*/ 	.word	0x00000370


	//   ....[1]....
        /*0080*/ 	.word	0x00000c60


	//----- nvinfo : EIATTR_CRS_STACK_SIZE
	.align		4
.L_77:
        /*0084*/ 	.byte	0x04, 0x1e
        /*0086*/ 	.short	(.L_79 - .L_78)
.L_78:
        /*0088*/ 	.word	0x00000000


	//----- nvinfo : EIATTR_CBANK_PARAM_SIZE
	.align		4
.L_79:
        /*008c*/ 	.byte	0x03, 0x19
        /*008e*/ 	.short	0x0020


	//----- nvinfo : EIATTR_PARAM_CBANK
	.align		4
        /*0090*/ 	.byte	0x04, 0x0a
        /*0092*/ 	.short	(.L_81 - .L_80)
	.align		4
.L_80:
        /*0094*/ 	.word	index@(.nv.constant0._Z9MaxPool2dPfS_iiii)
        /*0098*/ 	.short	0x0380
        /*009a*/ 	.short	0x0020


	//----- nvinfo : EIATTR_SW_WAR
	.align		4
.L_81:
        /*009c*/ 	.byte	0x04, 0x36
        /*009e*/ 	.short	(.L_83 - .L_82)
.L_82:
        /*00a0*/ 	.word	0x00000008
.L_83:


//--------------------- .nv.info._Z6conv2dPfS_S_iii --------------------------
	.section	.nv.info._Z6conv2dPfS_S_iii,"",@"SHT_CUDA_INFO"
	.sectionflags	@""
	.align	4


	//----- nvinfo : EIATTR_CUDA_API_VERSION
	.align		4
        /*0000*/ 	.byte	0x04, 0x37
        /*0002*/ 	.short	(.L_85 - .L_84)
.L_84:
        /*0004*/ 	.word	0x00000082


	//----- nvinfo : EIATTR_KPARAM_INFO
	.align		4
.L_85:
        /*0008*/ 	.byte	0x04, 0x17
        /*000a*/ 	.short	(.L_87 - .L_86)
.L_86:
        /*000c*/ 	.word	0x00000000
        /*0010*/ 	.short	0x0005
        /*0012*/ 	.short	0x0020
        /*0014*/ 	.byte	0x00, 0xf0, 0x11, 0x00


	//----- nvinfo : EIATTR_KPARAM_INFO
	.align		4
.L_87:
        /*0018*/ 	.byte	0x04, 0x17
        /*001a*/ 	.short	(.L_89 - .L_88)
.L_88:
        /*001c*/ 	.word	0x00000000
        /*0020*/ 	.short	0x0004
        /*0022*/ 	.short	0x001c
        /*0024*/ 	.byte	0x00, 0xf0, 0x11, 0x00


	//----- nvinfo : EIATTR_KPARAM_INFO
	.align		4
.L_89:
        /*0028*/ 	.byte	0x04, 0x17
        /*002a*/ 	.short	(.L_91 - .L_90)
.L_90:
        /*002c*/ 	.word	0x00000000
        /*0030*/ 	.short	0x0003
        /*0032*/ 	.short	0x0018
        /*0034*/ 	.byte	0x00, 0xf0, 0x11, 0x00


	//----- nvinfo : EIATTR_KPARAM_INFO
	.align		4
.L_91:
        /*0038*/ 	.byte	0x04, 0x17
        /*003a*/ 	.short	(.L_93 - .L_92)
.L_92:
        /*003c*/ 	.word	0x00000000
        /*0040*/ 	.short	0x0002
        /*0042*/ 	.short	0x0010
        /*0044*/ 	.byte	0x00, 0xf5, 0x21, 0x00


	//----- nvinfo : EIATTR_KPARAM_INFO
	.align		4
.L_93:
        /*0048*/ 	.byte	0x04, 0x17
        /*004a*/ 	.short	(.L_95 - .L_94)
.L_94:
        /*004c*/ 	.word	0x00000000
        /*0050*/ 	.short	0x0001
        /*0052*/ 	.short	0x0008
        /*0054*/ 	.byte	0x00, 0xf5, 0x21, 0x00


	//----- nvinfo : EIATTR_KPARAM_INFO
	.align		4
.L_95:
        /*0058*/ 	.byte	0x04, 0x17
        /*005a*/ 	.short	(.L_97 - .L_96)
.L_96:
        /*005c*/ 	.word	0x00000000
        /*0060*/ 	.short	0x0000
        /*0062*/ 	.short	0x0000
        /*0064*/ 	.byte	0x00, 0xf5, 0x21, 0x00


	//----- nvinfo : EIATTR_SPARSE_MMA_MASK
	.align		4
.L_97:
        /*0068*/ 	.byte	0x03, 0x50
        /*006a*/ 	.short	0x0000


	//----- nvinfo : EIATTR_MAXREG_COUNT
	.align		4
        /*006c*/ 	.byte	0x03, 0x1b
        /*006e*/ 	.short	0x00ff


	//----- nvinfo : EIATTR_MERCURY_ISA_VERSION
	.align		4
        /*0070*/ 	.byte	0x03, 0x5f
        /*0072*/ 	.short	0x0101


	//----- nvinfo : EIATTR_VRC_CTA_INIT_COUNT
	.align		4
        /*0074*/ 	.byte	0x02, 0x4a
	.zero		1
	.zero		1


	//----- nvinfo : EIATTR_EXIT_INSTR_OFFSETS
	.align		4
        /*0078*/ 	.byte	0x04, 0x1c
        /*007a*/ 	.short	(.L_99 - .L_98)


	//   ....[0]....
.L_98:
        /*007c*/ 	.word	0x000000c0


	//   ....[1]....
        /*0080*/ 	.word	0x00000e50


	//----- nvinfo : EIATTR_CRS_STACK_SIZE
	.align		4
.L_99:
        /*0084*/ 	.byte	0x04, 0x1e
        /*0086*/ 	.short	(.L_101 - .L_100)
.L_100:
        /*0088*/ 	.word	0x00000000


	//----- nvinfo : EIATTR_CBANK_PARAM_SIZE
	.align		4
.L_101:
        /*008c*/ 	.byte	0x03, 0x19
        /*008e*/ 	.short	0x0024


	//----- nvinfo : EIATTR_PARAM_CBANK
	.align		4
        /*0090*/ 	.byte	0x04, 0x0a
        /*0092*/ 	.short	(.L_103 - .L_102)
	.align		4
.L_102:
        /*0094*/ 	.word	index@(.nv.constant0._Z6conv2dPfS_S_iii)
        /*0098*/ 	.short	0x0380
        /*009a*/ 	.short	0x0024


	//----- nvinfo : EIATTR_SW_WAR
	.align		4
.L_103:
        /*009c*/ 	.byte	0x04, 0x36
        /*009e*/ 	.short	(.L_105 - .L_104)
.L_104:
        /*00a0*/ 	.word	0x00000008
.L_105:


//--------------------- .nv.info._Z4reluPfii      --------------------------
	.section	.nv.info._Z4reluPfii,"",@"SHT_CUDA_INFO"
	.sectionflags	@""
	.align	4


	//----- nvinfo : EIATTR_CUDA_API_VERSION
	.align		4
        /*0000*/ 	.byte	0x04, 0x37
        /*0002*/ 	.short	(.L_107 - .L_106)
.L_106:
        /*0004*/ 	.word	0x00000082


	//----- nvinfo : EIATTR_KPARAM_INFO
	.align		4
.L_107:
        /*0008*/ 	.byte	0x04, 0x17
        /*000a*/ 	.short	(.L_109 - .L_108)
.L_108:
        /*000c*/ 	.word	0x00000000
        /*0010*/ 	.short	0x0002
        /*0012*/ 	.short	0x000c
        /*0014*/ 	.byte	0x00, 0xf0, 0x11, 0x00


	//----- nvinfo : EIATTR_KPARAM_INFO
	.align		4
.L_109:
        /*0018*/ 	.byte	0x04, 0x17
        /*001a*/ 	.short	(.L_111 - .L_110)
.L_110:
        /*001c*/ 	.word	0x00000000
        /*0020*/ 	.short	0x0001
        /*0022*/ 	.short	0x0008
        /*0024*/ 	.byte	0x00, 0xf0, 0x11, 0x00


	//----- nvinfo : EIATTR_KPARAM_INFO
	.align		4
.L_111:
        /*0028*/ 	.byte	0x04, 0x17
        /*002a*/ 	.short	(.L_113 - .L_112)
.L_112:
        /*002c*/ 	.word	0x00000000
        /*0030*/ 	.short	0x0000
        /*0032*/ 	.short	0x0000
        /*0034*/ 	.byte	0x00, 0xf5, 0x21, 0x00


	//----- nvinfo : EIATTR_SPARSE_MMA_MASK
	.align		4
.L_113:
        /*0038*/ 	.byte	0x03, 0x50
        /*003a*/ 	.short	0x0000


	//----- nvinfo : EIATTR_MAXREG_COUNT
	.align		4
        /*003c*/ 	.byte	0x03, 0x1b
        /*003e*/ 	.short	0x00ff


	//----- nvinfo : EIATTR_MERCURY_ISA_VERSION
	.align		4
        /*0040*/ 	.byte	0x03, 0x5f
        /*0042*/ 	.short	0x0101


	//----- nvinfo : EIATTR_VRC_CTA_INIT_COUNT
	.align		4
        /*0044*/ 	.byte	0x02, 0x4a
	.zero		1
	.zero		1


	//----- nvinfo : EIATTR_EXIT_INSTR_OFFSETS
	.align		4
        /*0048*/ 	.byte	0x04, 0x1c
        /*004a*/ 	.short	(.L_115 - .L_114)


	//   ....[0]....
.L_114:
        /*004c*/ 	.word	0x000000c0


	//   ....[1]....
        /*0050*/ 	.word	0x00000130


	//   ....[2]....
        /*0054*/ 	.word	0x00000150


	//----- nvinfo : EIATTR_CBANK_PARAM_SIZE
	.align		4
.L_115:
        /*0058*/ 	.byte	0x03, 0x19
        /*005a*/ 	.short	0x0010


	//----- nvinfo : EIATTR_PARAM_CBANK
	.align		4
        /*005c*/ 	.byte	0x04, 0x0a
        /*005e*/ 	.short	(.L_117 - .L_116)
	.align		4
.L_116:
        /*0060*/ 	.word	index@(.nv.constant0._Z4reluPfii)
        /*0064*/ 	.short	0x0380
        /*0066*/ 	.short	0x0010


	//----- nvinfo : EIATTR_SW_WAR
	.align		4
.L_117:
        /*0068*/ 	.byte	0x04, 0x36
        /*006a*/ 	.short	(.L_119 - .L_118)
.L_118:
        /*006c*/ 	.word	0x00000008
.L_119:


//--------------------- .nv.info._Z3addPfS_i      --------------------------
	.section	.nv.info._Z3addPfS_i,"",@"SHT_CUDA_INFO"
	.sectionflags	@""
	.align	4


	//----- nvinfo : EIATTR_CUDA_API_VERSION
	.align		4
        /*0000*/ 	.byte	0x04, 0x37
        /*0002*/ 	.short	(.L_121 - .L_120)
.L_120:
        /*0004*/ 	.word	0x00000082


	//----- nvinfo : EIATTR_KPARAM_INFO
	.align		4
.L_121:
        /*0008*/ 	.byte	0x04, 0x17
        /*000a*/ 	.short	(.L_123 - .L_122)
.L_122:
        /*000c*/ 	.word	0x00000000
        /*0010*/ 	.short	0x0002
        /*0012*/ 	.short	0x0010
        /*0014*/ 	.byte	0x00, 0xf0, 0x11, 0x00


	//----- nvinfo : EIATTR_KPARAM_INFO
	.align		4
.L_123:
        /*0018*/ 	.byte	0x04, 0x17
        /*001a*/ 	.short	(.L_125 - .L_124)
.L_124:
        /*001c*/ 	.word	0x00000000
        /*0020*/ 	.short	0x0001
        /*0022*/ 	.short	0x0008
        /*0024*/ 	.byte	0x00, 0xf5, 0x21, 0x00


	//----- nvinfo : EIATTR_KPARAM_INFO
	.align		4
.L_125:
        /*0028*/ 	.byte	0x04, 0x17
        /*002a*/ 	.short	(.L_127 - .L_126)
.L_126:
        /*002c*/ 	.word	0x00000000
        /*0030*/ 	.short	0x0000
        /*0032*/ 	.short	0x0000
        /*0034*/ 	.byte	0x00, 0xf5, 0x21, 0x00


	//----- nvinfo : EIATTR_SPARSE_MMA_MASK
	.align		4
.L_127:
        /*0038*/ 	.byte	0x03, 0x50
        /*003a*/ 	.short	0x0000


	//----- nvinfo : EIATTR_MAXREG_COUNT
	.align		4
        /*003c*/ 	.byte	0x03, 0x1b
        /*003e*/ 	.short	0x00ff


	//----- nvinfo : EIATTR_MERCURY_ISA_VERSION
	.align		4
        /*0040*/ 	.byte	0x03, 0x5f
        /*0042*/ 	.short	0x0101


	//----- nvinfo : EIATTR_VRC_CTA_INIT_COUNT
	.align		4
        /*0044*/ 	.byte	0x02, 0x4a
	.zero		1
	.zero		1


	//----- nvinfo : EIATTR_EXIT_INSTR_OFFSETS
	.align		4
        /*0048*/ 	.byte	0x04, 0x1c
        /*004a*/ 	.short	(.L_129 - .L_128)


	//   ....[0]....
.L_128:
        /*004c*/ 	.word	0x00000070


	//   ....[1]....
        /*0050*/ 	.word	0x00000110


	//----- nvinfo : EIATTR_CBANK_PARAM_SIZE
	.align		4
.L_129:
        /*0054*/ 	.byte	0x03, 0x19
        /*0056*/ 	.short	0x0014


	//----- nvinfo : EIATTR_PARAM_CBANK
	.align		4
        /*0058*/ 	.byte	0x04, 0x0a
        /*005a*/ 	.short	(.L_131 - .L_130)
	.align		4
.L_130:
        /*005c*/ 	.word	index@(.nv.constant0._Z3addPfS_i)
        /*0060*/ 	.short	0x0380
        /*0062*/ 	.short	0x0014


	//----- nvinfo : EIATTR_SW_WAR
	.align		4
.L_131:
        /*0064*/ 	.byte	0x04, 0x36
        /*0066*/ 	.short	(.L_133 - .L_132)
.L_132:
        /*0068*/ 	.word	0x00000008
.L_133:


//--------------------- .nv.info._Z9transposePfS_ii --------------------------
	.section	.nv.info._Z9transposePfS_ii,"",@"SHT_CUDA_INFO"
	.sectionflags	@""
	.align	4


	//----- nvinfo : EIATTR_CUDA_API_VERSION
	.align		4
        /*0000*/ 	.byte	0x04, 0x37
        /*0002*/ 	.short	(.L_135 - .L_134)
.L_134:
        /*0004*/ 	.word	0x00000082


	//----- nvinfo : EIATTR_KPARAM_INFO
	.align		4
.L_135:
        /*0008*/ 	.byte	0x04, 0x17
        /*000a*/ 	.short	(.L_137 - .L_136)
.L_136:
        /*000c*/ 	.word	0x00000000
        /*0010*/ 	.short	0x0003
        /*0012*/ 	.short	0x0014
        /*0014*/ 	.byte	0x00, 0xf0, 0x11, 0x00


	//----- nvinfo : EIATTR_KPARAM_INFO
	.align		4
.L_137:
        /*0018*/ 	.byte	0x04, 0x17
        /*001a*/ 	.short	(.L_139 - .L_138)
.L_138:
        /*001c*/ 	.word	0x00000000
        /*0020*/ 	.short	0x0002
        /*0022*/ 	.short	0x0010
        /*0024*/ 	.byte	0x00, 0xf0, 0x11, 0x00


	//----- nvinfo : EIATTR_KPARAM_INFO
	.align		4
.L_139:
        /*0028*/ 	.byte	0x04, 0x17
        /*002a*/ 	.short	(.L_141 - .L_140)
.L_140:
        /*002c*/ 	.word	0x00000000
        /*0030*/ 	.short	0x0001
        /*0032*/ 	.short	0x0008
        /*0034*/ 	.byte	0x00, 0xf5, 0x21, 0x00


	//----- nvinfo : EIATTR_KPARAM_INFO
	.align		4
.L_141:
        /*0038*/ 	.byte	0x04, 0x17
        /*003a*/ 	.short	(.L_143 - .L_142)
.L_142:
        /*003c*/ 	.word	0x00000000
        /*0040*/ 	.short	0x0000
        /*0042*/ 	.short	0x0000
        /*0044*/ 	.byte	0x00, 0xf5, 0x21, 0x00


	//----- nvinfo : EIATTR_SPARSE_MMA_MASK
	.align		4
.L_143:
        /*0048*/ 	.byte	0x03, 0x50
        /*004a*/ 	.short	0x0000


	//----- nvinfo : EIATTR_MAXREG_COUNT
	.align		4
        /*004c*/ 	.byte	0x03, 0x1b
        /*004e*/ 	.short	0x00ff


	//----- nvinfo : EIATTR_NUM_BARRIERS
	.align		4
        /*0050*/ 	.byte	0x02, 0x4c
        /*0052*/ 	.byte	0x01
	.zero		1


	//----- nvinfo : EIATTR_MERCURY_ISA_VERSION
	.align		4
        /*0054*/ 	.byte	0x03, 0x5f
        /*0056*/ 	.short	0x0101


	//----- nvinfo : EIATTR_VRC_CTA_INIT_COUNT
	.align		4
        /*0058*/ 	.byte	0x02, 0x4a
	.zero		1
	.zero		1


	//----- nvinfo : EIATTR_EXIT_INSTR_OFFSETS
	.align		4
        /*005c*/ 	.byte	0x04, 0x1c
        /*005e*/ 	.short	(.L_145 - .L_144)


	//   ....[0]....
.L_144:
        /*0060*/ 	.word	0x000001a0


	//   ....[1]....
        /*0064*/ 	.word	0x00000250


	//----- nvinfo : EIATTR_CBANK_PARAM_SIZE
	.align		4
.L_145:
        /*0068*/ 	.byte	0x03, 0x19
        /*006a*/ 	.short	0x0018


	//----- nvinfo : EIATTR_PARAM_CBANK
	.align		4
        /*006c*/ 	.byte	0x04, 0x0a
        /*006e*/ 	.short	(.L_147 - .L_146)
	.align		4
.L_146:
        /*0070*/ 	.word	index@(.nv.constant0._Z9transposePfS_ii)
        /*0074*/ 	.short	0x0380
        /*0076*/ 	.short	0x0018


	//----- nvinfo : EIATTR_SW_WAR
	.align		4
.L_147:
        /*0078*/ 	.byte	0x04, 0x36
        /*007a*/ 	.short	(.L_149 - .L_148)
.L_148:
        /*007c*/ 	.word	0x00000008
.L_149:


//--------------------- .nv.callgraph             --------------------------
	.section	.nv.callgraph,"",@"SHT_CUDA_CALLGRAPH"
	.align	4
	.sectionentsize	8
	.align		4
        /*0000*/ 	.word	0x00000000
	.align		4
        /*0004*/ 	.word	0xffffffff
	.align		4
        /*0008*/ 	.word	0x00000000
	.align		4
        /*000c*/ 	.word	0xfffffffe
	.align		4
        /*0010*/ 	.word	0x00000000
	.align		4
        /*0014*/ 	.word	0xfffffffd
	.align		4
        /*0018*/ 	.word	0x00000000
	.align		4
        /*001c*/ 	.word	0xfffffffc


//--------------------- .text._Z3dotPfS_S_iiiiii  --------------------------
	.section	.text._Z3dotPfS_S_iiiiii,"ax",@progbits
	.align	128
        .global         _Z3dotPfS_S_iiiiii
        .type           _Z3dotPfS_S_iiiiii,@function
        .size           _Z3dotPfS_S_iiiiii,(.L_x_26 - _Z3dotPfS_S_iiiiii)
        .other          _Z3dotPfS_S_iiiiii,@"STO_CUDA_ENTRY STV_DEFAULT"
_Z3dotPfS_S_iiiiii:
.text._Z3dotPfS_S_iiiiii:
[----:B------:R-:W-:Y:S01]  /*0000*/  LDC R1, c[0x0][0x37c] ;  /* 0x0000df00ff017b82 */ /* 0x000fe20000000800 */
[----:B------:R-:W0:Y:S07]  /*0010*/  S2R R0, SR_TID.X ;  /* 0x0000000000007919 */ /* 0x000e2e0000002100 */
[----:B------:R-:W1:Y:S01]  /*0020*/  LDC R2, c[0x0][0x364] ;  /* 0x0000d900ff027b82 */ /* 0x000e620000000800 */
[----:B------:R-:W2:Y:S01]  /*0030*/  LDCU UR8, c[0x0][0x398] ;  /* 0x00007300ff0877ac */ /* 0x000ea20008000800 */
[----:B------:R-:W1:Y:S06]  /*0040*/  S2R R17, SR_TID.Y ;  /* 0x0000000000117919 */ /* 0x000e6c0000002200 */
[----:B------:R-:W0:Y:S08]  /*0050*/  S2UR UR5, SR_CTAID.X ;  /* 0x00000000000579c3 */ /* 0x000e300000002500 */
[----:B------:R-:W0:Y:S08]  /*0060*/  LDC R3, c[0x0][0x360] ;  /* 0x0000d800ff037b82 */ /* 0x000e300000000800 */
[----:B------:R-:W1:Y:S08]  /*0070*/  S2UR UR4, SR_CTAID.Y ;  /* 0x00000000000479c3 */ /* 0x000e700000002600 */
[----:B------:R-:W3:Y:S01]  /*0080*/  LDC R15, c[0x0][0x3a4] ;  /* 0x0000e900ff0f7b82 */ /* 0x000ee20000000800 */
[----:B0-----:R-:W-:-:S02]  /*0090*/  IMAD R0, R3, UR5, R0 ;  /* 0x0000000503007c24 */ /* 0x001fc4000f8e0200 */
[----:B-1----:R-:W-:-:S03]  /*00a0*/  IMAD R17, R2, UR4, R17 ;  /* 0x0000000402117c24 */ /* 0x002fc6000f8e0211 */
[----:B---3--:R-:W-:-:S04]  /*00b0*/  ISETP.GE.AND P0, PT, R0, R15, PT ;  /* 0x0000000f0000720c */ /* 0x008fc80003f06270 */
[----:B--2---:R-:W-:-:S13]  /*00c0*/  ISETP.GE.OR P0, PT, R17, UR8, P0 ;  /* 0x0000000811007c0c */ /* 0x004fda0008706670 */
[----:B------:R-:W-:Y:S05]  /*00d0*/  @P0 EXIT ;  /* 0x000000000000094d */ /* 0x000fea0003800000 */
[----:B------:R-:W0:Y:S01]  /*00e0*/  LDC R14, c[0x0][0x3a0] ;  /* 0x0000e800ff0e7b82 */ /* 0x000e220000000800 */
[----:B------:R-:W1:Y:S01]  /*00f0*/  LDCU.64 UR6, c[0x0][0x358] ;  /* 0x00006b00ff0677ac */ /* 0x000e620008000a00 */
[----:B------:R-:W-:Y:S01]  /*0100*/  HFMA2 R26, -RZ, RZ, 0, 0 ;  /* 0x00000000ff1a7431 */ /* 0x000fe200000001ff */
[----:B0-----:R-:W-:-:S13]  /*0110*/  ISETP.GE.AND P0, PT, R14, 0x1, PT ;  /* 0x000000010e00780c */ /* 0x001fda0003f06270 */
[----:B-1----:R-:W-:Y:S05]  /*0120*/  @!P0 BRA `(.L_x_0) ;  /* 0x0000000400b88947 */ /* 0x002fea0003800000 */
[C---:B------:R-:W-:Y:S01]  /*0130*/  ISETP.GE.U32.AND P1, PT, R14.reuse, 0x8, PT ;  /* 0x000000080e00780c */ /* 0x040fe20003f26070 */
[----:B------:R-:W-:Y:S01]  /*0140*/  IMAD R18, R17, UR8, RZ ;  /* 0x0000000811127c24 */ /* 0x000fe2000f8e02ff */
[----:B------:R-:W-:Y:S02]  /*0150*/  LOP3.LUT R25, R14, 0x7, RZ, 0xc0, !PT ;  /* 0x000000070e197812 */ /* 0x000fe400078ec0ff */
[----:B------:R-:W-:Y:S02]  /*0160*/  MOV R26, RZ ;  /* 0x000000ff001a7202 */ /* 0x000fe40000000f00 */
[----:B------:R-:W-:Y:S02]  /*0170*/  ISETP.NE.AND P0, PT, R25, RZ, PT ;  /* 0x000000ff1900720c */ /* 0x000fe40003f05270 */
[----:B------:R-:W-:-:S05]  /*0180*/  MOV R19, RZ ;  /* 0x000000ff00137202 */ /* 0x000fca0000000f00 */
[----:B------:R-:W-:Y:S06]  /*0190*/  @!P1 BRA `(.L_x_1) ;  /* 0x0000000000c49947 */ /* 0x000fec0003800000 */
[----:B------:R-:W0:Y:S01]  /*01a0*/  LDCU.64 UR4, c[0x0][0x380] ;  /* 0x00007000ff0477ac */ /* 0x000e220008000a00 */
[----:B------:R-:W-:Y:S02]  /*01b0*/  LOP3.LUT R19, R14, 0x7ffffff8, RZ, 0xc0, !PT ;  /* 0x7ffffff80e137812 */ /* 0x000fe400078ec0ff */
[----:B------:R-:W-:Y:S02]  /*01c0*/  MOV R26, RZ ;  /* 0x000000ff001a7202 */ /* 0x000fe40000000f00 */
[----:B------:R-:W-:Y:S02]  /*01d0*/  MOV R16, R18 ;  /* 0x0000001200107202 */ /* 0x000fe40000000f00 */
[----:B------:R-:W-:Y:S02]  /*01e0*/  MOV R22, R0 ;  /* 0x0000000000167202 */ /* 0x000fe40000000f00 */
[----:B------:R-:W-:Y:S01]  /*01f0*/  IADD3 R20, PT, PT, -R19, RZ, RZ ;  /* 0x000000ff13147210 */ /* 0x000fe20007ffe1ff */
[----:B0-----:R-:W-:-:S04]  /*0200*/  UIADD3 UR4, UP0, UPT, UR4, 0x10, URZ ;  /* 0x0000001004047890 */ /* 0x001fc8000ff1e0ff */
[----:B------:R-:W-:-:S12]  /*0210*/  UIADD3.X UR5, UPT, UPT, URZ, UR5, URZ, UP0, !UPT ;  /* 0x00000005ff057290 */ /* 0x000fd800087fe4ff */
.L_x_2:
[----:B------:R-:W0:Y:S01]  /*0220*/  LDC.64 R12, c[0x0][0x388] ;  /* 0x0000e200ff0c7b82 */ /* 0x000e220000000a00 */
[----:B------:R-:W-:Y:S02]  /*0230*/  MOV R2, UR4 ;  /* 0x0000000400027c02 */ /* 0x000fe40008000f00 */
[----:B------:R-:W-:-:S03]  /*0240*/  MOV R3, UR5 ;  /* 0x0000000500037c02 */ /* 0x000fc60008000f00 */
[----:B------:R-:W-:-:S05]  /*0250*/  IMAD.WIDE R2, R16, 0x4, R2 ;  /* 0x0000000410027825 */ /* 0x000fca00078e0202 */
[----:B------:R-:W2:Y:S04]  /*0260*/  LDG.E R21, desc[UR6][R2.64+-0x10] ;  /* 0xfffff00602157981 */ /* 0x000ea8000c1e1900 */
[----:B------:R-:W3:Y:S04]  /*0270*/  LDG.E R23, desc[UR6][R2.64+-0xc] ;  /* 0xfffff40602177981 */ /* 0x000ee8000c1e1900 */
[----:B------:R-:W4:Y:S01]  /*0280*/  LDG.E R29, desc[UR6][R2.64+-0x8] ;  /* 0xfffff806021d7981 */ /* 0x000f22000c1e1900 */
[----:B0-----:R-:W-:-:S05]  /*0290*/  IMAD.WIDE R12, R22, 0x4, R12 ;  /* 0x00000004160c7825 */ /* 0x001fca00078e020c */
[----:B------:R0:W2:Y:S01]  /*02a0*/  LDG.E R24, desc[UR6][R12.64] ;  /* 0x000000060c187981 */ /* 0x0000a2000c1e1900 */
[----:B------:R-:W-:-:S04]  /*02b0*/  IMAD.WIDE R10, R15, 0x4, R12 ;  /* 0x000000040f0a7825 */ /* 0x000fc800078e020c */
[C---:B------:R-:W-:Y:S02]  /*02c0*/  IMAD.WIDE R4, R15.reuse, 0x4, R10 ;  /* 0x000000040f047825 */ /* 0x040fe400078e020a */
[----:B------:R-:W3:Y:S02]  /*02d0*/  LDG.E R10, desc[UR6][R10.64] ;  /* 0x000000060a0a7981 */ /* 0x000ee4000c1e1900 */
[C---:B------:R-:W-:Y:S02]  /*02e0*/  IMAD.WIDE R6, R15.reuse, 0x4, R4 ;  /* 0x000000040f067825 */ /* 0x040fe400078e0204 */
[----:B------:R1:W4:Y:S02]  /*02f0*/  LDG.E R28, desc[UR6][R4.64] ;  /* 0x00000006041c7981 */ /* 0x000324000c1e1900 */
[C---:B------:R-:W-:Y:S02]  /*0300*/  IMAD.WIDE R8, R15.reuse, 0x4, R6 ;  /* 0x000000040f087825 */ /* 0x040fe400078e0206 */
[----:B------:R-:W5:Y:S02]  /*0310*/  LDG.E R6, desc[UR6][R6.64] ;  /* 0x0000000606067981 */ /* 0x000f64000c1e1900 */
[----:B0-----:R-:W-:-:S05]  /*0320*/  IMAD.WIDE R12, R15, 0x4, R8 ;  /* 0x000000040f0c7825 */ /* 0x001fca00078e0208 */
[----:B------:R-:W5:Y:S04]  /*0330*/  LDG.E R11, desc[UR6][R12.64] ;  /* 0x000000060c0b7981 */ /* 0x000f68000c1e1900 */
[----:B------:R-:W5:Y:S04]  /*0340*/  LDG.E R7, desc[UR6][R8.64] ;  /* 0x0000000608077981 */ /* 0x000f68000c1e1900 */
[----:B------:R-:W5:Y:S04]  /*0350*/  LDG.E R9, desc[UR6][R2.64+-0x4] ;  /* 0xfffffc0602097981 */ /* 0x000f68000c1e1900 */
[----:B------:R-:W5:Y:S01]  /*0360*/  LDG.E R8, desc[UR6][R2.64+0x8] ;  /* 0x0000080602087981 */ /* 0x000f62000c1e1900 */
[----:B--2---:R-:W-:Y:S01]  /*0370*/  FFMA R24, R21, R24, R26 ;  /* 0x0000001815187223 */ /* 0x004fe2000000001a */
[----:B------:R-:W-:-:S02]  /*0380*/  IMAD.WIDE R26, R15, 0x4, R12 ;  /* 0x000000040f1a7825 */ /* 0x000fc400078e020c */
[----:B------:R-:W2:Y:S04]  /*0390*/  LDG.E R21, desc[UR6][R2.64] ;  /* 0x0000000602157981 */ /* 0x000ea8000c1e1900 */
[----:B------:R-:W2:Y:S01]  /*03a0*/  LDG.E R12, desc[UR6][R2.64+0x4] ;  /* 0x00000406020c7981 */ /* 0x000ea2000c1e1900 */
[----:B-1----:R-:W-:-:S03]  /*03b0*/  IMAD.WIDE R4, R15, 0x4, R26 ;  /* 0x000000040f047825 */ /* 0x002fc600078e021a */
[----:B------:R-:W2:Y:S04]  /*03c0*/  LDG.E R13, desc[UR6][R2.64+0xc] ;  /* 0x00000c06020d7981 */ /* 0x000ea8000c1e1900 */
[----:B------:R-:W2:Y:S04]  /*03d0*/  LDG.E R4, desc[UR6][R4.64] ;  /* 0x0000000604047981 */ /* 0x000ea8000c1e1900 */
[----:B------:R-:W2:Y:S01]  /*03e0*/  LDG.E R3, desc[UR6][R26.64] ;  /* 0x000000061a037981 */ /* 0x000ea2000c1e1900 */
[----:B---3--:R-:W-:Y:S01]  /*03f0*/  FFMA R10, R23, R10, R24 ;  /* 0x0000000a170a7223 */ /* 0x008fe20000000018 */
[----:B------:R-:W-:-:S03]  /*0400*/  IADD3 R20, PT, PT, R20, 0x8, RZ ;  /* 0x0000000814147810 */ /* 0x000fc60007ffe0ff */
[----:B----4-:R-:W-:Y:S01]  /*0410*/  FFMA R10, R29, R28, R10 ;  /* 0x0000001c1d0a7223 */ /* 0x010fe2000000000a */
[----:B------:R-:W-:Y:S02]  /*0420*/  ISETP.NE.AND P1, PT, R20, RZ, PT ;  /* 0x000000ff1400720c */ /* 0x000fe40003f25270 */
[----:B------:R-:W-:Y:S01]  /*0430*/  LEA R22, R15, R22, 0x3 ;  /* 0x000000160f167211 */ /* 0x000fe200078e18ff */
[----:B-----5:R-:W-:Y:S01]  /*0440*/  FFMA R6, R9, R6, R10 ;  /* 0x0000000609067223 */ /* 0x020fe2000000000a */
[----:B------:R-:W-:-:S03]  /*0450*/  IADD3 R16, PT, PT, R16, 0x8, RZ ;  /* 0x0000000810107810 */ /* 0x000fc60007ffe0ff */
[----:B--2---:R-:W-:-:S04]  /*0460*/  FFMA R7, R21, R7, R6 ;  /* 0x0000000715077223 */ /* 0x004fc80000000006 */
[----:B------:R-:W-:-:S04]  /*0470*/  FFMA R7, R12, R11, R7 ;  /* 0x0000000b0c077223 */ /* 0x000fc80000000007 */
[----:B------:R-:W-:-:S04]  /*0480*/  FFMA R8, R8, R3, R7 ;  /* 0x0000000308087223 */ /* 0x000fc80000000007 */
[----:B------:R-:W-:Y:S01]  /*0490*/  FFMA R26, R13, R4, R8 ;  /* 0x000000040d1a7223 */ /* 0x000fe20000000008 */
[----:B------:R-:W-:Y:S06]  /*04a0*/  @P1 BRA `(.L_x_2) ;  /* 0xfffffffc005c1947 */ /* 0x000fec000383ffff */
.L_x_1:
[----:B------:R-:W-:Y:S05]  /*04b0*/  @!P0 BRA `(.L_x_0) ;  /* 0x0000000000d48947 */ /* 0x000fea0003800000 */
[----:B------:R-:W-:Y:S02]  /*04c0*/  ISETP.GE.U32.AND P0, PT, R25, 0x4, PT ;  /* 0x000000041900780c */ /* 0x000fe40003f06070 */
[----:B------:R-:W-:-:S04]  /*04d0*/  LOP3.LUT R12, R14, 0x3, RZ, 0xc0, !PT ;  /* 0x000000030e0c7812 */ /* 0x000fc800078ec0ff */
[----:B------:R-:W-:-:S07]  /*04e0*/  ISETP.NE.AND P1, PT, R12, RZ, PT ;  /* 0x000000ff0c00720c */ /* 0x000fce0003f25270 */
[----:B------:R-:W-:Y:S06]  /*04f0*/  @!P0 BRA `(.L_x_3) ;  /* 0x0000000000588947 */ /* 0x000fec0003800000 */
[----:B------:R-:W0:Y:S01]  /*0500*/  LDC.64 R8, c[0x0][0x388] ;  /* 0x0000e200ff087b82 */ /* 0x000e220000000a00 */
[----:B------:R-:W-:Y:S01]  /*0510*/  IMAD R7, R19, R15, R0 ;  /* 0x0000000f13077224 */ /* 0x000fe200078e0200 */
[----:B------:R-:W-:-:S06]  /*0520*/  IADD3 R5, PT, PT, R18, R19, RZ ;  /* 0x0000001312057210 */ /* 0x000fcc0007ffe0ff */
[----:B------:R-:W1:Y:S01]  /*0530*/  LDC.64 R2, c[0x0][0x380] ;  /* 0x0000e000ff027b82 */ /* 0x000e620000000a00 */
[----:B0-----:R-:W-:-:S04]  /*0540*/  IMAD.WIDE R8, R7, 0x4, R8 ;  /* 0x0000000407087825 */ /* 0x001fc800078e0208 */
[----:B------:R-:W-:Y:S02]  /*0550*/  IMAD.WIDE R10, R15, 0x4, R8 ;  /* 0x000000040f0a7825 */ /* 0x000fe400078e0208 */
[----:B------:R-:W2:Y:S02]  /*0560*/  LDG.E R8, desc[UR6][R8.64] ;  /* 0x0000000608087981 */ /* 0x000ea4000c1e1900 */
[----:B-1----:R-:W-:-:S04]  /*0570*/  IMAD.WIDE R2, R5, 0x4, R2 ;  /* 0x0000000405027825 */ /* 0x002fc800078e0202 */
[C---:B------:R-:W-:Y:S01]  /*0580*/  IMAD.WIDE R4, R15.reuse, 0x4, R10 ;  /* 0x000000040f047825 */ /* 0x040fe200078e020a */
[----:B------:R-:W2:Y:S04]  /*0590*/  LDG.E R13, desc[UR6][R2.64] ;  /* 0x00000006020d7981 */ /* 0x000ea8000c1e1900 */
[----:B------:R-:W3:Y:S01]  /*05a0*/  LDG.E R10, desc[UR6][R10.64] ;  /* 0x000000060a0a7981 */ /* 0x000ee2000c1e1900 */
[----:B------:R-:W-:-:S03]  /*05b0*/  IMAD.WIDE R6, R15, 0x4, R4 ;  /* 0x000000040f067825 */ /* 0x000fc600078e0204 */
[----:B------:R-:W3:Y:S04]  /*05c0*/  LDG.E R16, desc[UR6][R2.64+0x4] ;  /* 0x0000040602107981 */ /* 0x000ee8000c1e1900 */
[----:B------:R-:W4:Y:S04]  /*05d0*/  LDG.E R21, desc[UR6][R4.64] ;  /* 0x0000000604157981 */ /* 0x000f28000c1e1900 */
[----:B------:R-:W4:Y:S04]  /*05e0*/  LDG.E R20, desc[UR6][R2.64+0x8] ;  /* 0x0000080602147981 */ /* 0x000f28000c1e1900 */
[----:B------:R-:W5:Y:S04]  /*05f0*/  LDG.E R22, desc[UR6][R2.64+0xc] ;  /* 0x00000c0602167981 */ /* 0x000f68000c1e1900 */
[----:B------:R-:W5:Y:S01]  /*0600*/  LDG.E R6, desc[UR6][R6.64] ;  /* 0x0000000606067981 */ /* 0x000f62000c1e1900 */
[----:B------:R-:W-:Y:S01]  /*0610*/  IADD3 R19, PT, PT, R19, 0x4, RZ ;  /* 0x0000000413137810 */ /* 0x000fe20007ffe0ff */
[----:B--2---:R-:W-:-:S04]  /*0620*/  FFMA R13, R13, R8, R26 ;  /* 0x000000080d0d7223 */ /* 0x004fc8000000001a */
[----:B---3--:R-:W-:-:S04]  /*0630*/  FFMA R13, R16, R10, R13 ;  /* 0x0000000a100d7223 */ /* 0x008fc8000000000d */
[----:B----4-:R-:W-:-:S04]  /*0640*/  FFMA R13, R20, R21, R13 ;  /* 0x00000015140d7223 */ /* 0x010fc8000000000d */
[----:B-----5:R-:W-:-:S07]  /*0650*/  FFMA R26, R22, R6, R13 ;  /* 0x00000006161a7223 */ /* 0x020fce000000000d */
.L_x_3:
[----:B------:R-:W-:Y:S05]  /*0660*/  @!P1 BRA `(.L_x_0) ;  /* 0x0000000000689947 */ /* 0x000fea0003800000 */
[----:B------:R-:W0:Y:S01]  /*0670*/  LDC.64 R8, c[0x0][0x388] ;  /* 0x0000e200ff087b82 */ /* 0x000e220000000a00 */
[----:B------:R-:W-:Y:S02]  /*0680*/  ISETP.NE.AND P0, PT, R12, 0x1, PT ;  /* 0x000000010c00780c */ /* 0x000fe40003f05270 */
[----:B------:R-:W-:-:S04]  /*0690*/  LOP3.LUT R14, R14, 0x1, RZ, 0xc0, !PT ;  /* 0x000000010e0e7812 */ /* 0x000fc800078ec0ff */
[----:B------:R-:W-:Y:S01]  /*06a0*/  ISETP.NE.U32.AND P1, PT, R14, 0x1, PT ;  /* 0x000000010e00780c */ /* 0x000fe20003f25070 */
[----:B------:R-:W1:Y:S06]  /*06b0*/  LDC.64 R6, c[0x0][0x380] ;  /* 0x0000e000ff067b82 */ /* 0x000e6c0000000a00 */
[C---:B------:R-:W-:Y:S01]  /*06c0*/  @P0 IMAD R13, R19.reuse, R15, R0 ;  /* 0x0000000f130d0224 */ /* 0x040fe200078e0200 */
[----:B------:R-:W-:Y:S01]  /*06d0*/  @P0 IADD3 R11, PT, PT, R18, R19, RZ ;  /* 0x00000013120b0210 */ /* 0x000fe20007ffe0ff */
[----:B------:R-:W2:Y:S01]  /*06e0*/  LDC.64 R4, c[0x0][0x380] ;  /* 0x0000e000ff047b82 */ /* 0x000ea20000000a00 */
[----:B------:R-:W-:-:S07]  /*06f0*/  @P0 IADD3 R19, PT, PT, R19, 0x2, RZ ;  /* 0x0000000213130810 */ /* 0x000fce0007ffe0ff */
[----:B------:R-:W3:Y:S01]  /*0700*/  LDC.64 R2, c[0x0][0x388] ;  /* 0x0000e200ff027b82 */ /* 0x000ee20000000a00 */
[----:B0-----:R-:W-:Y:S01]  /*0710*/  @P0 IMAD.WIDE R8, R13, 0x4, R8 ;  /* 0x000000040d080825 */ /* 0x001fe200078e0208 */
[----:B------:R-:W-:-:S03]  /*0720*/  @!P1 IADD3 R13, PT, PT, R18, R19, RZ ;  /* 0x00000013120d9210 */ /* 0x000fc60007ffe0ff */
[----:B------:R-:W-:Y:S01]  /*0730*/  @!P1 IMAD R19, R19, R15, R0 ;  /* 0x0000000f13139224 */ /* 0x000fe200078e0200 */
[----:B------:R-:W4:Y:S01]  /*0740*/  @P0 LDG.E R12, desc[UR6][R8.64] ;  /* 0x00000006080c0981 */ /* 0x000f22000c1e1900 */
[----:B-1----:R-:W-:-:S04]  /*0750*/  @P0 IMAD.WIDE R6, R11, 0x4, R6 ;  /* 0x000000040b060825 */ /* 0x002fc800078e0206 */
[----:B------:R-:W-:Y:S01]  /*0760*/  @P0 IMAD.WIDE R10, R15, 0x4, R8 ;  /* 0x000000040f0a0825 */ /* 0x000fe200078e0208 */
[----:B------:R-:W5:Y:S04]  /*0770*/  @P0 LDG.E R21, desc[UR6][R6.64+0x4] ;  /* 0x0000040606150981 */ /* 0x000f68000c1e1900 */
[----:B------:R-:W4:Y:S01]  /*0780*/  @P0 LDG.E R15, desc[UR6][R6.64] ;  /* 0x00000006060f0981 */ /* 0x000f22000c1e1900 */
[----:B--2---:R-:W-:-:S03]  /*0790*/  @!P1 IMAD.WIDE R4, R13, 0x4, R4 ;  /* 0x000000040d049825 */ /* 0x004fc600078e0204 */
[----:B------:R-:W5:Y:S01]  /*07a0*/  @P0 LDG.E R10, desc[UR6][R10.64] ;  /* 0x000000060a0a0981 */ /* 0x000f62000c1e1900 */
[----:B---3--:R-:W-:-:S03]  /*07b0*/  @!P1 IMAD.WIDE R2, R19, 0x4, R2 ;  /* 0x0000000413029825 */ /* 0x008fc600078e0202 */
[----:B------:R-:W2:Y:S04]  /*07c0*/  @!P1 LDG.E R5, desc[UR6][R4.64] ;  /* 0x0000000604059981 */ /* 0x000ea8000c1e1900 */
[----:B------:R-:W2:Y:S01]  /*07d0*/  @!P1 LDG.E R2, desc[UR6][R2.64] ;  /* 0x0000000602029981 */ /* 0x000ea2000c1e1900 */
[----:B----4-:R-:W-:-:S04]  /*07e0*/  @P0 FFMA R12, R15, R12, R26 ;  /* 0x0000000c0f0c0223 */ /* 0x010fc8000000001a */
[----:B-----5:R-:W-:-:S04]  /*07f0*/  @P0 FFMA R26, R21, R10, R12 ;  /* 0x0000000a151a0223 */ /* 0x020fc8000000000c */
[----:B--2---:R-:W-:-:S07]  /*0800*/  @!P1 FFMA R26, R5, R2, R26 ;  /* 0x00000002051a9223 */ /* 0x004fce000000001a */
.L_x_0:
[----:B------:R-:W0:Y:S01]  /*0810*/  LDC.64 R2, c[0x0][0x390] ;  /* 0x0000e400ff027b82 */ /* 0x000e220000000a00 */
[----:B------:R-:W1:Y:S02]  /*0820*/  LDCU UR4, c[0x0][0x3ac] ;  /* 0x00007580ff0477ac */ /* 0x000e640008000800 */
[----:B-1----:R-:W-:-:S04]  /*0830*/  IMAD R17, R17, UR4, R0 ;  /* 0x0000000411117c24 */ /* 0x002fc8000f8e0200 */
[----:B0-----:R-:W-:-:S05]  /*0840*/  IMAD.WIDE R2, R17, 0x4, R2 ;  /* 0x0000000411027825 */ /* 0x001fca00078e0202 */
[----:B------:R-:W-:Y:S01]  /*0850*/  STG.E desc[UR6][R2.64], R26 ;  /* 0x0000001a02007986 */ /* 0x000fe2000c101906 */
[----:B------:R-:W-:Y:S05]  /*0860*/  EXIT ;  /* 0x000000000000794d */ /* 0x000fea0003800000 */
.L_x_4:
[----:B------:R-:W-:-:S00]  /*0870*/  BRA `(.L_x_4) ;  /* 0xfffffffc00fc7947 */ /* 0x000fc0000383ffff */
[----:B------:R-:W-:-:S00]  /*0880*/  NOP ;  /* 0x0000000000007918 */ /* 0x000fc00000000000 */
[----:B------:R-:W-:-:S00]  /*0890*/  NOP ;  /* 0x0000000000007918 */ /* 0x000fc00000000000 */
[----:B------:R-:W-:-:S00]  /*08a0*/  NOP ;  /* 0x0000000000007918 */ /* 0x000fc00000000000 */
[----:B------:R-:W-:-:S00]  /*08b0*/  NOP ;  /* 0x0000000000007918 */ /* 0x000fc00000000000 */
[----:B------:R-:W-:-:S00]  /*08c0*/  NOP ;  /* 0x0000000000007918 */ /* 0x000fc00000000000 */
[----:B------:R-:W-:-:S00]  /*08d0*/  NOP ;  /* 0x0000000000007918 */ /* 0x000fc00000000000 */
[----:B------:R-:W-:-:S00]  /*08e0*/  NOP ;  /* 0x0000000000007918 */ /* 0x000fc00000000000 */
[----:B------:R-:W-:-:S00]  /*08f0*/  NOP ;  /* 0x0000000000007918 */ /* 0x000fc00000000000 */
.L_x_26:


//--------------------- .text._Z9MaxPool2dPfS_iiii --------------------------
	.section	.text._Z9MaxPool2dPfS_iiii,"ax",@progbits
	.align	128
        .global         _Z9MaxPool2dPfS_iiii
        .type           _Z9MaxPool2dPfS_iiii,@function
        .size           _Z9MaxPool2dPfS_iiii,(.L_x_27 - _Z9MaxPool2dPfS_iiii)
        .other          _Z9MaxPool2dPfS_iiii,@"STO_CUDA_ENTRY STV_DEFAULT"
_Z9MaxPool2dPfS_iiii:
.text._Z9MaxPool2dPfS_iiii:
[----:B------:R-:W-:Y:S08]  /*0000*/  LDC R1, c[0x0][0x37c] ;  /* 0x0000df00ff017b82 */ /* 0x000ff00000000800 */
[----:B------:R-:W0:Y:S01]  /*0010*/  LDC R0, c[0x0][0x39c] ;  /* 0x0000e700ff007b82 */ /* 0x000e220000000800 */
[----:B------:R-:W1:Y:S01]  /*0020*/  S2R R8, SR_TID.Y ;  /* 0x0000000000087919 */ /* 0x000e620000002200 */
[----:B------:R-:W2:Y:S01]  /*0030*/  LDCU UR4, c[0x0][0x360] ;  /* 0x00006c00ff0477ac */ /* 0x000ea20008000800 */
[----:B------:R-:W2:Y:S01]  /*0040*/  S2R R9, SR_TID.X ;  /* 0x0000000000097919 */ /* 0x000ea20000002100 */
[----:B------:R-:W1:Y:S04]  /*0050*/  LDCU UR5, c[0x0][0x364] ;  /* 0x00006c80ff0577ac */ /* 0x000e680008000800 */
[----:B------:R-:W3:Y:S08]  /*0060*/  LDC R13, c[0x0][0x394] ;  /* 0x0000e500ff0d7b82 */ /* 0x000ef00000000800 */
[----:B------:R-:W4:Y:S01]  /*0070*/  LDC R11, c[0x0][0x390] ;  /* 0x0000e400ff0b7b82 */ /* 0x000f220000000800 */
[----:B0-----:R-:W-:-:S04]  /*0080*/  IABS R10, R0 ;  /* 0x00000000000a7213 */ /* 0x001fc80000000000 */
[----:B------:R-:W0:Y:S01]  /*0090*/  I2F.RP R4, R10 ;  /* 0x0000000a00047306 */ /* 0x000e220000209400 */
[----:B---3--:R-:W-:Y:S02]  /*00a0*/  IABS R7, R13 ;  /* 0x0000000d00077213 */ /* 0x008fe40000000000 */
[----:B----4-:R-:W-:-:S05]  /*00b0*/  IABS R6, R11 ;  /* 0x0000000b00067213 */ /* 0x010fca0000000000 */
[----:B0-----:R-:W0:Y:S02]  /*00c0*/  MUFU.RCP R4, R4 ;  /* 0x0000000400047308 */ /* 0x001e240000001000 */
[----:B0-----:R-:W-:-:S06]  /*00d0*/  VIADD R2, R4, 0xffffffe ;  /* 0x0ffffffe04027836 */ /* 0x001fcc0000000000 */
[----:B------:R0:W3:Y:S02]  /*00e0*/  F2I.FTZ.U32.TRUNC.NTZ R3, R2 ;  /* 0x0000000200037305 */ /* 0x0000e4000021f000 */
[----:B0-----:R-:W-:Y:S02]  /*00f0*/  IMAD.MOV.U32 R2, RZ, RZ, RZ ;  /* 0x000000ffff027224 */ /* 0x001fe400078e00ff */
[----:B---3--:R-:W-:-:S04]  /*0100*/  IMAD.MOV R5, RZ, RZ, -R3 ;  /* 0x000000ffff057224 */ /* 0x008fc800078e0a03 */
[----:B------:R-:W-:-:S04]  /*0110*/  IMAD R5, R5, R10, RZ ;  /* 0x0000000a05057224 */ /* 0x000fc800078e02ff */
[----:B------:R-:W-:-:S04]  /*0120*/  IMAD.HI.U32 R3, R3, R5, R2 ;  /* 0x0000000503037227 */ /* 0x000fc800078e0002 */
[----:B------:R-:W-:Y:S02]  /*0130*/  IMAD.MOV.U32 R5, RZ, RZ, R7 ;  /* 0x000000ffff057224 */ /* 0x000fe400078e0007 */
[----:B------:R-:W-:Y:S02]  /*0140*/  IMAD.MOV.U32 R2, RZ, RZ, R6 ;  /* 0x000000ffff027224 */ /* 0x000fe400078e0006 */
[----:B------:R-:W-:-:S04]  /*0150*/  IMAD.HI.U32 R4, R3, R5, RZ ;  /* 0x0000000503047227 */ /* 0x000fc800078e00ff */
[----:B------:R-:W-:-:S04]  /*0160*/  IMAD.HI.U32 R3, R3, R2, RZ ;  /* 0x0000000203037227 */ /* 0x000fc800078e00ff */
[----:B------:R-:W-:Y:S02]  /*0170*/  IMAD.MOV R6, RZ, RZ, -R4 ;  /* 0x000000ffff067224 */ /* 0x000fe400078e0a04 */
[----:B------:R-:W-:Y:S02]  /*0180*/  IMAD.MOV R7, RZ, RZ, -R3 ;  /* 0x000000ffff077224 */ /* 0x000fe400078e0a03 */
[C---:B------:R-:W-:Y:S02]  /*0190*/  IMAD R5, R10.reuse, R6, R5 ;  /* 0x000000060a057224 */ /* 0x040fe400078e0205 */
[C---:B------:R-:W-:Y:S01]  /*01a0*/  IMAD R2, R10.reuse, R7, R2 ;  /* 0x000000070a027224 */ /* 0x040fe200078e0202 */
[----:B------:R-:W2:Y:S02]  /*01b0*/  S2R R6, SR_CTAID.X ;  /* 0x0000000000067919 */ /* 0x000ea40000002500 */
[C---:B------:R-:W-:Y:S02]  /*01c0*/  ISETP.GT.U32.AND P3, PT, R10.reuse, R5, PT ;  /* 0x000000050a00720c */ /* 0x040fe40003f64070 */
[----:B------:R-:W-:Y:S01]  /*01d0*/  ISETP.GT.U32.AND P2, PT, R10, R2, PT ;  /* 0x000000020a00720c */ /* 0x000fe20003f44070 */
[----:B------:R-:W1:Y:S10]  /*01e0*/  S2R R7, SR_CTAID.Y ;  /* 0x0000000000077919 */ /* 0x000e740000002600 */
[----:B------:R-:W-:-:S02]  /*01f0*/  @!P3 IMAD.IADD R5, R5, 0x1, -R10 ;  /* 0x000000010505b824 */ /* 0x000fc400078e0a0a */
[----:B------:R-:W-:Y:S02]  /*0200*/  @!P2 IMAD.IADD R2, R2, 0x1, -R10 ;  /* 0x000000010202a824 */ /* 0x000fe400078e0a0a */
[----:B------:R-:W-:Y:S01]  /*0210*/  @!P3 VIADD R4, R4, 0x1 ;  /* 0x000000010404b836 */ /* 0x000fe20000000000 */
[-C--:B------:R-:W-:Y:S01]  /*0220*/  ISETP.GE.U32.AND P1, PT, R5, R10.reuse, PT ;  /* 0x0000000a0500720c */ /* 0x080fe20003f26070 */
[----:B------:R-:W-:Y:S01]  /*0230*/  @!P2 VIADD R3, R3, 0x1 ;  /* 0x000000010303a836 */ /* 0x000fe20000000000 */
[----:B------:R-:W-:Y:S02]  /*0240*/  ISETP.GE.U32.AND P0, PT, R2, R10, PT ;  /* 0x0000000a0200720c */ /* 0x000fe40003f06070 */
[-C--:B------:R-:W-:Y:S02]  /*0250*/  LOP3.LUT R5, R13, R0.reuse, RZ, 0x3c, !PT ;  /* 0x000000000d057212 */ /* 0x080fe400078e3cff */
[----:B------:R-:W-:Y:S02]  /*0260*/  LOP3.LUT R2, R11, R0, RZ, 0x3c, !PT ;  /* 0x000000000b027212 */ /* 0x000fe400078e3cff */
[----:B------:R-:W-:-:S02]  /*0270*/  ISETP.GE.AND P4, PT, R5, RZ, PT ;  /* 0x000000ff0500720c */ /* 0x000fc40003f86270 */
[----:B------:R-:W-:Y:S02]  /*0280*/  ISETP.GE.AND P3, PT, R2, RZ, PT ;  /* 0x000000ff0200720c */ /* 0x000fe40003f66270 */
[----:B------:R-:W-:Y:S01]  /*0290*/  LOP3.LUT R5, RZ, R0, RZ, 0x33, !PT ;  /* 0x00000000ff057212 */ /* 0x000fe200078e33ff */
[----:B------:R-:W-:Y:S02]  /*02a0*/  @P1 VIADD R4, R4, 0x1 ;  /* 0x0000000104041836 */ /* 0x000fe40000000000 */
[----:B------:R-:W-:Y:S01]  /*02b0*/  @P0 VIADD R3, R3, 0x1 ;  /* 0x0000000103030836 */ /* 0x000fe20000000000 */
[----:B------:R-:W-:Y:S01]  /*02c0*/  ISETP.NE.AND P0, PT, R0, RZ, PT ;  /* 0x000000ff0000720c */ /* 0x000fe20003f05270 */
[----:B------:R-:W-:Y:S02]  /*02d0*/  IMAD.MOV.U32 R2, RZ, RZ, R4 ;  /* 0x000000ffff027224 */ /* 0x000fe400078e0004 */
[----:B------:R-:W-:Y:S02]  /*02e0*/  IMAD.MOV.U32 R4, RZ, RZ, R3 ;  /* 0x000000ffff047224 */ /* 0x000fe400078e0003 */
[----:B------:R-:W-:-:S02]  /*02f0*/  @!P4 IMAD.MOV R2, RZ, RZ, -R2 ;  /* 0x000000ffff02c224 */ /* 0x000fc400078e0a02 */
[----:B------:R-:W-:Y:S02]  /*0300*/  @!P3 IMAD.MOV R4, RZ, RZ, -R4 ;  /* 0x000000ffff04b224 */ /* 0x000fe400078e0a04 */
[----:B-1----:R-:W-:Y:S01]  /*0310*/  IMAD R0, R7, UR5, R8 ;  /* 0x0000000507007c24 */ /* 0x002fe2000f8e0208 */
[C---:B------:R-:W-:Y:S01]  /*0320*/  SEL R7, R5.reuse, R2, !P0 ;  /* 0x0000000205077207 */ /* 0x040fe20004000000 */
[----:B--2---:R-:W-:Y:S01]  /*0330*/  IMAD R3, R6, UR4, R9 ;  /* 0x0000000406037c24 */ /* 0x004fe2000f8e0209 */
[----:B------:R-:W-:Y:S02]  /*0340*/  SEL R4, R5, R4, !P0 ;  /* 0x0000000405047207 */ /* 0x000fe40004000000 */
[----:B------:R-:W-:-:S04]  /*0350*/  ISETP.GE.AND P0, PT, R0, R7, PT ;  /* 0x000000070000720c */ /* 0x000fc80003f06270 */
[----:B------:R-:W-:-:S13]  /*0360*/  ISETP.GE.OR P0, PT, R3, R4, P0 ;  /* 0x000000040300720c */ /* 0x000fda0000706670 */
[----:B------:R-:W-:Y:S05]  /*0370*/  @P0 EXIT ;  /* 0x000000000000094d */ /* 0x000fea0003800000 */
[----:B------:R-:W0:Y:S01]  /*0380*/  LDCU UR6, c[0x0][0x398] ;  /* 0x00007300ff0677ac */ /* 0x000e220008000800 */
[----:B------:R-:W-:Y:S01]  /*0390*/  IMAD.MOV.U32 R2, RZ, RZ, -0x31000000 ;  /* 0xcf000000ff027424 */ /* 0x000fe200078e00ff */
[----:B------:R-:W1:Y:S01]  /*03a0*/  LDCU.64 UR10, c[0x0][0x358] ;  /* 0x00006b00ff0a77ac */ /* 0x000e620008000a00 */
[----:B0-----:R-:W-:-:S09]  /*03b0*/  UISETP.GE.AND UP0, UPT, UR6, 0x1, UPT ;  /* 0x000000010600788c */ /* 0x001fd2000bf06270 */
[----:B-1----:R-:W-:Y:S05]  /*03c0*/  BRA.U !UP0, `(.L_x_5) ;  /* 0x0000000908147547 */ /* 0x002fea000b800000 */
[----:B------:R-:W-:Y:S01]  /*03d0*/  ULOP3.LUT UR7, UR6, 0x7, URZ, 0xc0, !UPT ;  /* 0x0000000706077892 */ /* 0x000fe2000f8ec0ff */
[----:B------:R-:W-:Y:S01]  /*03e0*/  IMAD.MOV.U32 R2, RZ, RZ, -0x31000000 ;  /* 0xcf000000ff027424 */ /* 0x000fe200078e00ff */
[----:B------:R-:W-:Y:S02]  /*03f0*/  ULOP3.LUT UR8, UR6, 0x3, URZ, 0xc0, !UPT ;  /* 0x0000000306087892 */ /* 0x000fe4000f8ec0ff */
[----:B------:R-:W-:Y:S02]  /*0400*/  UIADD3 UR4, UPT, UPT, UR7, -0x1, URZ ;  /* 0xffffffff07047890 */ /* 0x000fe4000fffe0ff */
[----:B------:R-:W-:Y:S02]  /*0410*/  ULOP3.LUT UR6, UR6, 0x7ffffff8, URZ, 0xc0, !UPT ;  /* 0x7ffffff806067892 */ /* 0x000fe4000f8ec0ff */
[----:B------:R-:W-:-:S03]  /*0420*/  UISETP.GE.U32.AND UP1, UPT, UR4, 0x3, UPT ;  /* 0x000000030400788c */ /* 0x000fc6000bf26070 */
[----:B------:R-:W-:-:S08]  /*0430*/  UMOV UR4, URZ ;  /* 0x000000ff00047c82 */ /* 0x000fd00008000000 */
.L_x_12:
[----:B------:R-:W0:Y:S01]  /*0440*/  LDCU.64 UR12, c[0x0][0x398] ;  /* 0x00007300ff0c77ac */ /* 0x000e220008000a00 */
[----:B------:R-:W-:Y:S01]  /*0450*/  UMOV UR5, URZ ;  /* 0x000000ff00057c82 */ /* 0x000fe20008000000 */
[----:B0-----:R-:W-:Y:S01]  /*0460*/  UISETP.GE.U32.AND UP2, UPT, UR12, 0x8, UPT ;  /* 0x000000080c00788c */ /* 0x001fe2000bf46070 */
[----:B------:R-:W-:-:S04]  /*0470*/  IMAD.U32 R10, RZ, RZ, UR13 ;  /* 0x0000000dff0a7e24 */ /* 0x000fc8000f8e00ff */
[----:B------:R-:W-:Y:S01]  /*0480*/  IMAD R5, R0, R10, UR4 ;  /* 0x0000000400057e24 */ /* 0x000fe2000f8e020a */
[----:B------:R-:W-:-:S04]  /*0490*/  UIADD3 UR4, UPT, UPT, UR4, 0x1, URZ ;  /* 0x0000000104047890 */ /* 0x000fc8000fffe0ff */
[----:B------:R-:W-:Y:S01]  /*04a0*/  UISETP.NE.AND UP0, UPT, UR4, UR12, UPT ;  /* 0x0000000c0400728c */ /* 0x000fe2000bf05270 */
[----:B------:R-:W-:Y:S10]  /*04b0*/  BRA.U !UP2, `(.L_x_6) ;  /* 0x000000010ad07547 */ /* 0x000ff4000b800000 */
[----:B------:R-:W0:Y:S01]  /*04c0*/  LDC R10, c[0x0][0x39c] ;  /* 0x0000e700ff0a7b82 */ /* 0x000e220000000800 */
[----:B------:R-:W1:Y:S01]  /*04d0*/  LDCU UR5, c[0x0][0x394] ;  /* 0x00007280ff0577ac */ /* 0x000e620008000800 */
[----:B------:R-:W2:Y:S06]  /*04e0*/  LDCU UR9, c[0x0][0x390] ;  /* 0x00007200ff0977ac */ /* 0x000eac0008000800 */
[----:B------:R-:W3:Y:S01]  /*04f0*/  LDC.64 R6, c[0x0][0x380] ;  /* 0x0000e000ff067b82 */ /* 0x000ee20000000a00 */
[----:B-1----:R-:W-:Y:S01]  /*0500*/  ISETP.GE.AND P0, PT, R5, UR5, PT ;  /* 0x0000000505007c0c */ /* 0x002fe2000bf06270 */
[----:B--2---:R-:W-:-:S12]  /*0510*/  UMOV UR5, URZ ;  /* 0x000000ff00057c82 */ /* 0x004fd80008000000 */
.L_x_7:
[----:B0-----:R-:W-:-:S04]  /*0520*/  IMAD R14, R3, R10, UR5 ;  /* 0x00000005030e7e24 */ /* 0x001fc8000f8e020a */
[C---:B------:R-:W-:Y:S01]  /*0530*/  VIADD R8, R14.reuse, 0x1 ;  /* 0x000000010e087836 */ /* 0x040fe20000000000 */
[C---:B------:R-:W-:Y:S01]  /*0540*/  ISETP.GE.OR P1, PT, R14.reuse, UR9, P0 ;  /* 0x000000090e007c0c */ /* 0x040fe20008726670 */
[----:B------:R-:W-:Y:S02]  /*0550*/  IMAD R9, R5, UR9, R14 ;  /* 0x0000000905097c24 */ /* 0x000fe4000f8e020e */
[----:B------:R-:W-:Y:S01]  /*0560*/  VIADD R12, R14, 0x2 ;  /* 0x000000020e0c7836 */ /* 0x000fe20000000000 */
[----:B------:R-:W-:Y:S01]  /*0570*/  ISETP.GE.OR P5, PT, R8, UR9, P0 ;  /* 0x0000000908007c0c */ /* 0x000fe200087a6670 */
[----:B---3--:R-:W-:-:S03]  /*0580*/  IMAD.WIDE R8, R9, 0x4, R6 ;  /* 0x0000000409087825 */ /* 0x008fc600078e0206 */
[----:B------:R-:W-:-:S05]  /*0590*/  ISETP.GE.OR P4, PT, R12, UR9, P0 ;  /* 0x000000090c007c0c */ /* 0x000fca0008786670 */
[----:B------:R-:W2:Y:S04]  /*05a0*/  @!P1 LDG.E R11, desc[UR10][R8.64] ;  /* 0x0000000a080b9981 */ /* 0x000ea8000c1e1900 */
[----:B------:R-:W3:Y:S04]  /*05b0*/  @!P5 LDG.E R13, desc[UR10][R8.64+0x4] ;  /* 0x0000040a080dd981 */ /* 0x000ee8000c1e1900 */
[----:B------:R-:W4:Y:S01]  /*05c0*/  @!P4 LDG.E R15, desc[UR10][R8.64+0x8] ;  /* 0x0000080a080fc981 */ /* 0x000f22000c1e1900 */
[----:B------:R-:W-:-:S05]  /*05d0*/  VIADD R12, R14, 0x3 ;  /* 0x000000030e0c7836 */ /* 0x000fca0000000000 */
[----:B------:R-:W-:Y:S01]  /*05e0*/  ISETP.GE.OR P3, PT, R12, UR9, P0 ;  /* 0x000000090c007c0c */ /* 0x000fe20008766670 */
[----:B------:R-:W-:-:S05]  /*05f0*/  VIADD R12, R14, 0x4 ;  /* 0x000000040e0c7836 */ /* 0x000fca0000000000 */
[----:B------:R-:W-:Y:S01]  /*0600*/  ISETP.GE.OR P2, PT, R12, UR9, P0 ;  /* 0x000000090c007c0c */ /* 0x000fe20008746670 */
[----:B------:R-:W-:-:S06]  /*0610*/  VIADD R12, R14, 0x5 ;  /* 0x000000050e0c7836 */ /* 0x000fcc0000000000 */
[----:B------:R-:W5:Y:S01]  /*0620*/  @!P3 LDG.E R17, desc[UR10][R8.64+0xc] ;  /* 0x00000c0a0811b981 */ /* 0x000f62000c1e1900 */
[----:B--2---:R-:W-:-:S04]  /*0630*/  @!P1 FSETP.GEU.AND P6, PT, R2, R11, PT ;  /* 0x0000000b0200920b */ /* 0x004fc80003fce000 */
[----:B------:R-:W-:Y:S02]  /*0640*/  @!P1 FSEL R2, R11, R2, !P6 ;  /* 0x000000020b029208 */ /* 0x000fe40007000000 */
[----:B------:R-:W-:Y:S01]  /*0650*/  ISETP.GE.OR P1, PT, R12, UR9, P0 ;  /* 0x000000090c007c0c */ /* 0x000fe20008726670 */
[----:B------:R-:W-:Y:S01]  /*0660*/  VIADD R12, R14, 0x6 ;  /* 0x000000060e0c7836 */ /* 0x000fe20000000000 */
[----:B---3--:R-:W-:Y:S01]  /*0670*/  @!P5 FSETP.GEU.AND P6, PT, R2, R13, PT ;  /* 0x0000000d0200d20b */ /* 0x008fe20003fce000 */
[----:B------:R-:W2:Y:S03]  /*0680*/  @!P2 LDG.E R11, desc[UR10][R8.64+0x10] ;  /* 0x0000100a080ba981 */ /* 0x000ea6000c1e1900 */
[----:B------:R-:W-:Y:S02]  /*0690*/  @!P5 FSEL R2, R13, R2, !P6 ;  /* 0x000000020d02d208 */ /* 0x000fe40007000000 */
[----:B------:R-:W-:Y:S01]  /*06a0*/  ISETP.GE.OR P5, PT, R12, UR9, P0 ;  /* 0x000000090c007c0c */ /* 0x000fe200087a6670 */
[----:B------:R-:W-:Y:S01]  /*06b0*/  VIADD R12, R14, 0x7 ;  /* 0x000000070e0c7836 */ /* 0x000fe20000000000 */
[----:B----4-:R-:W-:-:S03]  /*06c0*/  @!P4 FSETP.GEU.AND P6, PT, R2, R15, PT ;  /* 0x0000000f0200c20b */ /* 0x010fc60003fce000 */
[----:B------:R-:W3:Y:S01]  /*06d0*/  @!P1 LDG.E R13, desc[UR10][R8.64+0x14] ;  /* 0x0000140a080d9981 */ /* 0x000ee2000c1e1900 */
[----:B------:R-:W-:Y:S02]  /*06e0*/  @!P4 FSEL R2, R15, R2, !P6 ;  /* 0x000000020f02c208 */ /* 0x000fe40007000000 */
[----:B------:R-:W-:-:S05]  /*06f0*/  ISETP.GE.OR P4, PT, R12, UR9, P0 ;  /* 0x000000090c007c0c */ /* 0x000fca0008786670 */
[----:B------:R-:W4:Y:S08]  /*0700*/  @!P5 LDG.E R15, desc[UR10][R8.64+0x18] ;  /* 0x0000180a080fd981 */ /* 0x000f30000c1e1900 */
[----:B------:R-:W4:Y:S01]  /*0710*/  @!P4 LDG.E R19, desc[UR10][R8.64+0x1c] ;  /* 0x00001c0a0813c981 */ /* 0x000f22000c1e1900 */
[----:B-----5:R-:W-:-:S04]  /*0720*/  @!P3 FSETP.GEU.AND P6, PT, R2, R17, PT ;  /* 0x000000110200b20b */ /* 0x020fc80003fce000 */
[----:B------:R-:W-:Y:S01]  /*0730*/  @!P3 FSEL R2, R17, R2, !P6 ;  /* 0x000000021102b208 */ /* 0x000fe20007000000 */
[----:B------:R-:W-:-:S04]  /*0740*/  UIADD3 UR5, UPT, UPT, UR5, 0x8, URZ ;  /* 0x0000000805057890 */ /* 0x000fc8000fffe0ff */
[----:B------:R-:W-:Y:S01]  /*0750*/  UISETP.NE.AND UP2, UPT, UR5, UR6, UPT ;  /* 0x000000060500728c */ /* 0x000fe2000bf45270 */
[----:B--2---:R-:W-:-:S04]  /*0760*/  @!P2 FSETP.GEU.AND P3, PT, R2, R11, PT ;  /* 0x0000000b0200a20b */ /* 0x004fc80003f6e000 */
[----:B------:R-:W-:-:S04]  /*0770*/  @!P2 FSEL R2, R11, R2, !P3 ;  /* 0x000000020b02a208 */ /* 0x000fc80005800000 */
[----:B---3--:R-:W-:-:S04]  /*0780*/  @!P1 FSETP.GEU.AND P2, PT, R2, R13, PT ;  /* 0x0000000d0200920b */ /* 0x008fc80003f4e000 */
[----:B------:R-:W-:-:S04]  /*0790*/  @!P1 FSEL R2, R13, R2, !P2 ;  /* 0x000000020d029208 */ /* 0x000fc80005000000 */
[----:B----4-:R-:W-:-:S04]  /*07a0*/  @!P5 FSETP.GEU.AND P1, PT, R2, R15, PT ;  /* 0x0000000f0200d20b */ /* 0x010fc80003f2e000 */
[----:B------:R-:W-:-:S04]  /*07b0*/  @!P5 FSEL R2, R15, R2, !P1 ;  /* 0x000000020f02d208 */ /* 0x000fc80004800000 */
[----:B------:R-:W-:-:S04]  /*07c0*/  @!P4 FSETP.GEU.AND P1, PT, R2, R19, PT ;  /* 0x000000130200c20b */ /* 0x000fc80003f2e000 */
[----:B------:R-:W-:Y:S01]  /*07d0*/  @!P4 FSEL R2, R19, R2, !P1 ;  /* 0x000000021302c208 */ /* 0x000fe20004800000 */
[----:B------:R-:W-:Y:S08]  /*07e0*/  BRA.U UP2, `(.L_x_7) ;  /* 0xfffffffd024c7547 */ /* 0x000ff0000b83ffff */
[----:B------:R-:W-:-:S05]  /*07f0*/  UMOV UR5, UR6 ;  /* 0x0000000600057c82 */ /* 0x000fca0008000000 */
.L_x_6:
[----:B------:R-:W-:-:S09]  /*0800*/  UISETP.NE.AND UP2, UPT, UR7, URZ, UPT ;  /* 0x000000ff0700728c */ /* 0x000fd2000bf45270 */
[----:B------:R-:W-:Y:S05]  /*0810*/  BRA.U !UP2, `(.L_x_8) ;  /* 0x000000010afc7547 */ /* 0x000fea000b800000 */
[----:B------:R-:W-:Y:S01]  /*0820*/  UISETP.NE.AND UP2, UPT, UR8, URZ, UPT ;  /* 0x000000ff0800728c */ /* 0x000fe2000bf45270 */
[----:B------:R-:W-:Y:S10]  /*0830*/  BRA.U !UP1, `(.L_x_9) ;  /* 0x0000000109687547 */ /* 0x000ff4000b800000 */
[----:B------:R-:W0:Y:S01]  /*0840*/  LDCU.64 UR12, c[0x0][0x390] ;  /* 0x00007200ff0c77ac */ /* 0x000e220008000a00 */
[----:B------:R-:W1:Y:S01]  /*0850*/  LDC.64 R6, c[0x0][0x380] ;  /* 0x0000e000ff067b82 */ /* 0x000e620000000a00 */
[----:B------:R-:W-:-:S04]  /*0860*/  IMAD R8, R3, R10, UR5 ;  /* 0x0000000503087e24 */ /* 0x000fc8000f8e020a */
[----:B------:R-:W-:Y:S01]  /*0870*/  VIADD R11, R8, 0x1 ;  /* 0x00000001080b7836 */ /* 0x000fe20000000000 */
[C---:B0-----:R-:W-:Y:S01]  /*0880*/  ISETP.GE.AND P0, PT, R5.reuse, UR13, PT ;  /* 0x0000000d05007c0c */ /* 0x041fe2000bf06270 */
[----:B------:R-:W-:-:S03]  /*0890*/  IMAD R9, R5, UR12, R8 ;  /* 0x0000000c05097c24 */ /* 0x000fc6000f8e0208 */
[----:B------:R-:W-:Y:S02]  /*08a0*/  ISETP.GE.OR P2, PT, R8, UR12, P0 ;  /* 0x0000000c08007c0c */ /* 0x000fe40008746670 */
[----:B------:R-:W-:Y:S01]  /*08b0*/  ISETP.GE.OR P3, PT, R11, UR12, P0 ;  /* 0x0000000c0b007c0c */ /* 0x000fe20008766670 */
[----:B-1----:R-:W-:-:S04]  /*08c0*/  IMAD.WIDE R6, R9, 0x4, R6 ;  /* 0x0000000409067825 */ /* 0x002fc800078e0206 */
[----:B------:R-:W-:-:S06]  /*08d0*/  VIADD R11, R8, 0x2 ;  /* 0x00000002080b7836 */ /* 0x000fcc0000000000 */
[----:B------:R-:W2:Y:S01]  /*08e0*/  @!P2 LDG.E R9, desc[UR10][R6.64] ;  /* 0x0000000a0609a981 */ /* 0x000ea2000c1e1900 */
[----:B------:R-:W-:Y:S01]  /*08f0*/  ISETP.GE.OR P1, PT, R11, UR12, P0 ;  /* 0x0000000c0b007c0c */ /* 0x000fe20008726670 */
[----:B------:R-:W-:Y:S02]  /*0900*/  VIADD R8, R8, 0x3 ;  /* 0x0000000308087836 */ /* 0x000fe40000000000 */
[----:B------:R-:W3:Y:S03]  /*0910*/  @!P3 LDG.E R11, desc[UR10][R6.64+0x4] ;  /* 0x0000040a060bb981 */ /* 0x000ee6000c1e1900 */
[----:B------:R-:W-:-:S07]  /*0920*/  ISETP.GE.OR P0, PT, R8, UR12, P0 ;  /* 0x0000000c08007c0c */ /* 0x000fce0008706670 */
[----:B------:R-:W4:Y:S06]  /*0930*/  @!P1 LDG.E R13, desc[UR10][R6.64+0x8] ;  /* 0x0000080a060d9981 */ /* 0x000f2c000c1e1900 */
[----:B------:R-:W5:Y:S01]  /*0940*/  @!P0 LDG.E R15, desc[UR10][R6.64+0xc] ;  /* 0x00000c0a060f8981 */ /* 0x000f62000c1e1900 */
[----:B------:R-:W-:Y:S01]  /*0950*/  UIADD3 UR5, UPT, UPT, UR5, 0x4, URZ ;  /* 0x0000000405057890 */ /* 0x000fe2000fffe0ff */
[----:B--2---:R-:W-:-:S04]  /*0960*/  @!P2 FSETP.GEU.AND P4, PT, R2, R9, PT ;  /* 0x000000090200a20b */ /* 0x004fc80003f8e000 */
[----:B------:R-:W-:-:S04]  /*0970*/  @!P2 FSEL R2, R9, R2, !P4 ;  /* 0x000000020902a208 */ /* 0x000fc80006000000 */
[----:B---3--:R-:W-:-:S04]  /*0980*/  @!P3 FSETP.GEU.AND P2, PT, R2, R11, PT ;  /* 0x0000000b0200b20b */ /* 0x008fc80003f4e000 */
[----:B------:R-:W-:-:S04]  /*0990*/  @!P3 FSEL R2, R11, R2, !P2 ;  /* 0x000000020b02b208 */ /* 0x000fc80005000000 */
[----:B----4-:R-:W-:-:S04]  /*09a0*/  @!P1 FSETP.GEU.AND P2, PT, R2, R13, PT ;  /* 0x0000000d0200920b */ /* 0x010fc80003f4e000 */
[----:B------:R-:W-:-:S04]  /*09b0*/  @!P1 FSEL R2, R13, R2, !P2 ;  /* 0x000000020d029208 */ /* 0x000fc80005000000 */
[----:B-----5:R-:W-:-:S04]  /*09c0*/  @!P0 FSETP.GEU.AND P1, PT, R2, R15, PT ;  /* 0x0000000f0200820b */ /* 0x020fc80003f2e000 */
[----:B------:R-:W-:-:S09]  /*09d0*/  @!P0 FSEL R2, R15, R2, !P1 ;  /* 0x000000020f028208 */ /* 0x000fd20004800000 */
.L_x_9:
[----:B------:R-:W-:Y:S05]  /*09e0*/  BRA.U !UP2, `(.L_x_8) ;  /* 0x000000010a887547 */ /* 0x000fea000b800000 */
[----:B------:R-:W0:Y:S01]  /*09f0*/  LDCU UR9, c[0x0][0x398] ;  /* 0x00007300ff0977ac */ /* 0x000e220008000800 */
[----:B------:R-:W-:Y:S02]  /*0a00*/  UISETP.NE.AND UP2, UPT, UR8, 0x1, UPT ;  /* 0x000000010800788c */ /* 0x000fe4000bf45270 */
[----:B0-----:R-:W-:-:S07]  /*0a10*/  ULOP3.LUT UP3, URZ, UR9, 0x1, URZ, 0xc0, !UPT ;  /* 0x0000000109ff7892 */ /* 0x001fce000f86c0ff */
[----:B------:R-:W-:Y:S05]  /*0a20*/  BRA.U !UP2, `(.L_x_10) ;  /* 0x000000010a407547 */ /* 0x000fea000b800000 */
        /* <DEDUP_REMOVED lines=8> */
[----:B-1----:R-:W-:-:S10]  /*0ab0*/  IMAD.WIDE R6, R9, 0x4, R6 ;  /* 0x0000000409067825 */ /* 0x002fd400078e0206 */
[----:B------:R-:W2:Y:S04]  /*0ac0*/  @!P1 LDG.E R9, desc[UR10][R6.64] ;  /* 0x0000000a06099981 */ /* 0x000ea8000c1e1900 */
[----:B------:R-:W3:Y:S01]  /*0ad0*/  @!P0 LDG.E R11, desc[UR10][R6.64+0x4] ;  /* 0x0000040a060b8981 */ /* 0x000ee2000c1e1900 */
[----:B------:R-:W-:Y:S01]  /*0ae0*/  UIADD3 UR5, UPT, UPT, UR5, 0x2, URZ ;  /* 0x0000000205057890 */ /* 0x000fe2000fffe0ff */
[----:B--2---:R-:W-:-:S04]  /*0af0*/  @!P1 FSETP.GEU.AND P2, PT, R2, R9, PT ;  /* 0x000000090200920b */ /* 0x004fc80003f4e000 */
[----:B------:R-:W-:-:S04]  /*0b00*/  @!P1 FSEL R2, R9, R2, !P2 ;  /* 0x0000000209029208 */ /* 0x000fc80005000000 */
[----:B---3--:R-:W-:-:S04]  /*0b10*/  @!P0 FSETP.GEU.AND P1, PT, R2, R11, PT ;  /* 0x0000000b0200820b */ /* 0x008fc80003f2e000 */
[----:B------:R-:W-:-:S09]  /*0b20*/  @!P0 FSEL R2, R11, R2, !P1 ;  /* 0x000000020b028208 */ /* 0x000fd20004800000 */
.L_x_10:
[----:B------:R-:W-:Y:S05]  /*0b30*/  BRA.U !UP3, `(.L_x_8) ;  /* 0x000000010b347547 */ /* 0x000fea000b800000 */
[----:B------:R-:W0:Y:S01]  /*0b40*/  LDCU.64 UR12, c[0x0][0x390] ;  /* 0x00007200ff0c77ac */ /* 0x000e220008000a00 */
[----:B------:R-:W-:Y:S01]  /*0b50*/  IMAD R10, R3, R10, UR5 ;  /* 0x00000005030a7e24 */ /* 0x000fe2000f8e020a */
[----:B------:R-:W-:Y:S01]  /*0b60*/  BSSY.RECONVERGENT B0, `(.L_x_8) ;  /* 0x000000a000007945 */ /* 0x000fe20003800200 */
[----:B0-----:R-:W-:-:S04]  /*0b70*/  ISETP.GE.AND P0, PT, R5, UR13, PT ;  /* 0x0000000d05007c0c */ /* 0x001fc8000bf06270 */
[----:B------:R-:W-:-:S13]  /*0b80*/  ISETP.GE.OR P0, PT, R10, UR12, P0 ;  /* 0x0000000c0a007c0c */ /* 0x000fda0008706670 */
[----:B------:R-:W-:Y:S05]  /*0b90*/  @P0 BRA `(.L_x_11) ;  /* 0x0000000000180947 */ /* 0x000fea0003800000 */
[----:B------:R-:W0:Y:S01]  /*0ba0*/  LDC.64 R6, c[0x0][0x380] ;  /* 0x0000e000ff067b82 */ /* 0x000e220000000a00 */
[----:B------:R-:W-:-:S04]  /*0bb0*/  IMAD R5, R5, UR12, R10 ;  /* 0x0000000c05057c24 */ /* 0x000fc8000f8e020a */
[----:B0-----:R-:W-:-:S06]  /*0bc0*/  IMAD.WIDE R6, R5, 0x4, R6 ;  /* 0x0000000405067825 */ /* 0x001fcc00078e0206 */
[----:B------:R-:W2:Y:S02]  /*0bd0*/  LDG.E R7, desc[UR10][R6.64] ;  /* 0x0000000a06077981 */ /* 0x000ea4000c1e1900 */
[----:B--2---:R-:W-:-:S04]  /*0be0*/  FSETP.GEU.AND P0, PT, R2, R7, PT ;  /* 0x000000070200720b */ /* 0x004fc80003f0e000 */
[----:B------:R-:W-:-:S09]  /*0bf0*/  FSEL R2, R7, R2, !P0 ;  /* 0x0000000207027208 */ /* 0x000fd20004000000 */
.L_x_11:
[----:B------:R-:W-:Y:S05]  /*0c00*/  BSYNC.RECONVERGENT B0 ;  /* 0x0000000000007941 */ /* 0x000fea0003800200 */
.L_x_8:
[----:B------:R-:W-:Y:S05]  /*0c10*/  BRA.U UP0, `(.L_x_12) ;  /* 0xfffffff900087547 */ /* 0x000fea000b83ffff */
.L_x_5:
[----:B------:R-:W0:Y:S01]  /*0c20*/  LDC.64 R6, c[0x0][0x388] ;  /* 0x0000e200ff067b82 */ /* 0x000e220000000a00 */
[----:B------:R-:W-:-:S04]  /*0c30*/  IMAD R5, R0, R4, R3 ;  /* 0x0000000400057224 */ /* 0x000fc800078e0203 */
[----:B0-----:R-:W-:-:S05]  /*0c40*/  IMAD.WIDE R4, R5, 0x4, R6 ;  /* 0x0000000405047825 */ /* 0x001fca00078e0206 */
[----:B------:R-:W-:Y:S01]  /*0c50*/  STG.E desc[UR10][R4.64], R2 ;  /* 0x0000000204007986 */ /* 0x000fe2000c10190a */
[----:B------:R-:W-:Y:S05]  /*0c60*/  EXIT ;  /* 0x000000000000794d */ /* 0x000fea0003800000 */
.L_x_13:
        /* <DEDUP_REMOVED lines=9> */
.L_x_27:


//--------------------- .text._Z6conv2dPfS_S_iii  --------------------------
	.section	.text._Z6conv2dPfS_S_iii,"ax",@progbits
	.align	128
        .global         _Z6conv2dPfS_S_iii
        .type           _Z6conv2dPfS_S_iii,@function
        .size           _Z6conv2dPfS_S_iii,(.L_x_28 - _Z6conv2dPfS_S_iii)
        .other          _Z6conv2dPfS_S_iii,@"STO_CUDA_ENTRY STV_DEFAULT"
_Z6conv2dPfS_S_iii:
.text._Z6conv2dPfS_S_iii:
[----:B------:R-:W-:Y:S01]  /*0000*/  LDC R1, c[0x0][0x37c] ;  /* 0x0000df00ff017b82 */ /* 0x000fe20000000800 */
[----:B------:R-:W0:Y:S01]  /*0010*/  S2R R0, SR_CTAID.Y ;  /* 0x0000000000007919 */ /* 0x000e220000002600 */
[----:B------:R-:W1:Y:S01]  /*0020*/  LDCU UR4, c[0x0][0x360] ;  /* 0x00006c00ff0477ac */ /* 0x000e620008000800 */
[----:B------:R-:W0:Y:S01]  /*0030*/  S2R R5, SR_TID.Y ;  /* 0x0000000000057919 */ /* 0x000e220000002200 */
[----:B------:R-:W0:Y:S01]  /*0040*/  LDCU UR5, c[0x0][0x364] ;  /* 0x00006c80ff0577ac */ /* 0x000e220008000800 */
[----:B------:R-:W1:Y:S01]  /*0050*/  S2R R3, SR_CTAID.X ;  /* 0x0000000000037919 */ /* 0x000e620000002500 */
[----:B------:R-:W2:Y:S01]  /*0060*/  LDCU.64 UR6, c[0x0][0x398] ;  /* 0x00007300ff0677ac */ /* 0x000ea20008000a00 */
[----:B------:R-:W1:Y:S01]  /*0070*/  S2R R2, SR_TID.X ;  /* 0x0000000000027919 */ /* 0x000e620000002100 */
[----:B0-----:R-:W-:-:S05]  /*0080*/  IMAD R0, R0, UR5, R5 ;  /* 0x0000000500007c24 */ /* 0x001fca000f8e0205 */
[----:B--2---:R-:W-:Y:S01]  /*0090*/  ISETP.GE.AND P0, PT, R0, UR7, PT ;  /* 0x0000000700007c0c */ /* 0x004fe2000bf06270 */
[----:B-1----:R-:W-:-:S05]  /*00a0*/  IMAD R3, R3, UR4, R2 ;  /* 0x0000000403037c24 */ /* 0x002fca000f8e0202 */
[----:B------:R-:W-:-:S13]  /*00b0*/  ISETP.GE.OR P0, PT, R3, UR6, P0 ;  /* 0x0000000603007c0c */ /* 0x000fda0008706670 */
[----:B------:R-:W-:Y:S05]  /*00c0*/  @P0 EXIT ;  /* 0x000000000000094d */ /* 0x000fea0003800000 */
[----:B------:R-:W0:Y:S01]  /*00d0*/  LDCU UR5, c[0x0][0x3a0] ;  /* 0x00007400ff0577ac */ /* 0x000e220008000800 */
[----:B------:R-:W-:Y:S01]  /*00e0*/  IMAD.MOV.U32 R2, RZ, RZ, RZ ;  /* 0x000000ffff027224 */ /* 0x000fe200078e00ff */
[----:B------:R-:W1:Y:S01]  /*00f0*/  LDCU.64 UR10, c[0x0][0x358] ;  /* 0x00006b00ff0a77ac */ /* 0x000e620008000a00 */
[----:B0-----:R-:W-:-:S09]  /*0100*/  UISETP.GE.AND UP0, UPT, UR5, 0x1, UPT ;  /* 0x000000010500788c */ /* 0x001fd2000bf06270 */
[----:B-1----:R-:W-:Y:S05]  /*0110*/  BRA.U !UP0, `(.L_x_14) ;  /* 0x0000000d083c7547 */ /* 0x002fea000b800000 */
[----:B------:R-:W-:Y:S01]  /*0120*/  ULEA.HI UR4, UR5, UR5, URZ, 0x1 ;  /* 0x0000000505047291 */ /* 0x000fe2000f8f08ff */
[----:B------:R-:W-:Y:S01]  /*0130*/  IMAD.MOV.U32 R2, RZ, RZ, RZ ;  /* 0x000000ffff027224 */ /* 0x000fe200078e00ff */
[----:B------:R-:W-:Y:S02]  /*0140*/  ULOP3.LUT UR8, UR5, 0x7, URZ, 0xc0, !UPT ;  /* 0x0000000705087892 */ /* 0x000fe4000f8ec0ff */
[----:B------:R-:W-:Y:S02]  /*0150*/  USHF.R.S32.HI UR4, URZ, 0x1, UR4 ;  /* 0x00000001ff047899 */ /* 0x000fe40008011404 */
[----:B------:R-:W-:Y:S02]  /*0160*/  UIADD3 UR6, UPT, UPT, UR8, -0x1, URZ ;  /* 0xffffffff08067890 */ /* 0x000fe4000fffe0ff */
[----:B------:R-:W-:Y:S02]  /*0170*/  ULOP3.LUT UR9, UR5, 0x3, URZ, 0xc0, !UPT ;  /* 0x0000000305097892 */ /* 0x000fe4000f8ec0ff */
[----:B------:R-:W-:Y:S01]  /*0180*/  VIADD R4, R3, -UR4 ;  /* 0x8000000403047c36 */ /* 0x000fe20008000000 */
[----:B------:R-:W-:Y:S01]  /*0190*/  ULOP3.LUT UR5, UR5, 0x7ffffff8, URZ, 0xc0, !UPT ;  /* 0x7ffffff805057892 */ /* 0x000fe2000f8ec0ff */
[----:B------:R-:W-:Y:S01]  /*01a0*/  VIADD R16, R0, -UR4 ;  /* 0x8000000400107c36 */ /* 0x000fe20008000000 */
[----:B------:R-:W-:Y:S01]  /*01b0*/  UISETP.GE.U32.AND UP1, UPT, UR6, 0x3, UPT ;  /* 0x000000030600788c */ /* 0x000fe2000bf26070 */
[----:B------:R-:W-:-:S10]  /*01c0*/  UMOV UR4, URZ ;  /* 0x000000ff00047c82 */ /* 0x000fd40008000000 */
.L_x_21:
[----:B------:R-:W0:Y:S01]  /*01d0*/  LDCU UR13, c[0x0][0x3a0] ;  /* 0x00007400ff0d77ac */ /* 0x000e220008000800 */
[----:B------:R-:W-:Y:S02]  /*01e0*/  VIADD R5, R16, UR4 ;  /* 0x0000000410057c36 */ /* 0x000fe40008000000 */
[----:B------:R-:W-:Y:S01]  /*01f0*/  IMAD.MOV.U32 R7, RZ, RZ, RZ ;  /* 0x000000ffff077224 */ /* 0x000fe200078e00ff */
[----:B------:R-:W1:Y:S01]  /*0200*/  LDCU.64 UR6, c[0x0][0x398] ;  /* 0x00007300ff0677ac */ /* 0x000e620008000a00 */
[----:B0-----:R-:W-:Y:S02]  /*0210*/  UISETP.GE.U32.AND UP2, UPT, UR13, 0x8, UPT ;  /* 0x000000080d00788c */ /* 0x001fe4000bf46070 */
[----:B------:R-:W-:Y:S01]  /*0220*/  UIMAD UR12, UR4, UR13, URZ ;  /* 0x0000000d040c72a4 */ /* 0x000fe2000f8e02ff */
[----:B-1----:R-:W-:Y:S01]  /*0230*/  ISETP.GE.AND P0, PT, R5, UR7, PT ;  /* 0x0000000705007c0c */ /* 0x002fe2000bf06270 */
[----:B------:R-:W-:-:S03]  /*0240*/  UIADD3 UR4, UPT, UPT, UR4, 0x1, URZ ;  /* 0x0000000104047890 */ /* 0x000fc6000fffe0ff */
[C---:B------:R-:W-:Y:S01]  /*0250*/  ISETP.GT.AND P0, PT, R5.reuse, -0x1, !P0 ;  /* 0xffffffff0500780c */ /* 0x040fe20004704270 */
[----:B------:R-:W-:Y:S01]  /*0260*/  IMAD R5, R5, UR6, RZ ;  /* 0x0000000605057c24 */ /* 0x000fe2000f8e02ff */
[----:B------:R-:W-:Y:S01]  /*0270*/  UISETP.NE.AND UP0, UPT, UR4, UR13, UPT ;  /* 0x0000000d0400728c */ /* 0x000fe2000bf05270 */
[----:B------:R-:W-:Y:S10]  /*0280*/  BRA.U !UP2, `(.L_x_15) ;  /* 0x000000050a3c7547 */ /* 0x000ff4000b800000 */
[----:B------:R-:W0:Y:S01]  /*0290*/  LDC.64 R6, c[0x0][0x380] ;  /* 0x0000e000ff067b82 */ /* 0x000e220000000a00 */
[----:B------:R-:W-:Y:S01]  /*02a0*/  SHF.R.S32.HI R14, RZ, 0x1f, R5 ;  /* 0x0000001fff0e7819 */ /* 0x000fe20000011405 */
[----:B------:R-:W-:Y:S01]  /*02b0*/  IMAD.MOV.U32 R15, RZ, RZ, RZ ;  /* 0x000000ffff0f7224 */ /* 0x000fe200078e00ff */
[----:B------:R-:W1:Y:S05]  /*02c0*/  LDCU UR6, c[0x0][0x398] ;  /* 0x00007300ff0677ac */ /* 0x000e6a0008000800 */
[----:B------:R-:W2:Y:S02]  /*02d0*/  LDC.64 R8, c[0x0][0x388] ;  /* 0x0000e200ff087b82 */ /* 0x000ea40000000a00 */
.L_x_16:
[----:B------:R-:W-:Y:S01]  /*02e0*/  IMAD.IADD R18, R4, 0x1, R15 ;  /* 0x0000000104127824 */ /* 0x000fe200078e020f */
[----:B------:R-:W3:Y:S03]  /*02f0*/  LDC.64 R12, c[0x0][0x380] ;  /* 0x0000e000ff0c7b82 */ /* 0x000ee60000000a00 */
[C---:B------:R-:W-:Y:S01]  /*0300*/  VIADD R17, R18.reuse, 0x1 ;  /* 0x0000000112117836 */ /* 0x040fe20000000000 */
[----:B-1----:R-:W-:-:S04]  /*0310*/  ISETP.GE.AND P2, PT, R18, UR6, PT ;  /* 0x0000000612007c0c */ /* 0x002fc8000bf46270 */
[----:B------:R-:W1:Y:S01]  /*0320*/  LDC.64 R10, c[0x0][0x388] ;  /* 0x0000e200ff0a7b82 */ /* 0x000e620000000a00 */
[----:B------:R-:W-:Y:S02]  /*0330*/  ISETP.GT.AND P2, PT, R18, -0x1, !P2 ;  /* 0xffffffff1200780c */ /* 0x000fe40005744270 */
[C---:B------:R-:W-:Y:S02]  /*0340*/  ISETP.GE.AND P6, PT, R17.reuse, UR6, PT ;  /* 0x0000000611007c0c */ /* 0x040fe4000bfc6270 */
[----:B------:R-:W-:Y:S02]  /*0350*/  PLOP3.LUT P2, PT, P2, P0, PT, 0x80, 0x8 ;  /* 0x000000000008781c */ /* 0x000fe40001741070 */
[----:B------:R-:W-:-:S11]  /*0360*/  ISETP.GT.AND P6, PT, R17, -0x1, !P6 ;  /* 0xffffffff1100780c */ /* 0x000fd600077c4270 */
[----:B------:R-:W-:Y:S02]  /*0370*/  @P2 IMAD.IADD R21, R5, 0x1, R18 ;  /* 0x0000000105152824 */ /* 0x000fe400078e0212 */
[----:B------:R-:W-:Y:S02]  /*0380*/  @P2 VIADD R23, R15, UR12 ;  /* 0x0000000c0f172c36 */ /* 0x000fe40008000000 */
[----:B---3--:R-:W-:-:S04]  /*0390*/  @P2 IMAD.WIDE R20, R21, 0x4, R12 ;  /* 0x0000000415142825 */ /* 0x008fc800078e020c */
[----:B-1----:R-:W-:Y:S01]  /*03a0*/  @P2 IMAD.WIDE.U32 R22, R23, 0x4, R10 ;  /* 0x0000000417162825 */ /* 0x002fe200078e000a */
[----:B------:R-:W-:Y:S01]  /*03b0*/  IADD3 R11, P3, PT, R15, UR12, RZ ;  /* 0x0000000c0f0b7c10 */ /* 0x000fe2000ff7e0ff */
[----:B------:R-:W3:Y:S04]  /*03c0*/  @P2 LDG.E R21, desc[UR10][R20.64] ;  /* 0x0000000a14152981 */ /* 0x000ee8000c1e1900 */
[----:B------:R-:W3:Y:S01]  /*03d0*/  @P2 LDG.E R22, desc[UR10][R22.64] ;  /* 0x0000000a16162981 */ /* 0x000ee2000c1e1900 */
[----:B------:R-:W-:Y:S01]  /*03e0*/  IADD3 R13, P1, PT, R5, R18, RZ ;  /* 0x00000012050d7210 */ /* 0x000fe20007f3e0ff */
[----:B------:R-:W-:Y:S01]  /*03f0*/  IMAD.X R24, RZ, RZ, RZ, P3 ;  /* 0x000000ffff187224 */ /* 0x000fe200018e06ff */
[----:B------:R-:W-:Y:S01]  /*0400*/  PLOP3.LUT P6, PT, P6, P0, PT, 0x80, 0x8 ;  /* 0x000000000008781c */ /* 0x000fe200037c1070 */
[----:B------:R-:W-:Y:S01]  /*0410*/  VIADD R17, R18, 0x2 ;  /* 0x0000000212117836 */ /* 0x000fe20000000000 */
[----:B--2---:R-:W-:-:S02]  /*0420*/  LEA R10, P4, R11, R8, 0x2 ;  /* 0x000000080b0a7211 */ /* 0x004fc400078810ff */
[----:B------:R-:W-:Y:S02]  /*0430*/  LEA.HI.X.SX32 R26, R18, R14, 0x1, P1 ;  /* 0x0000000e121a7211 */ /* 0x000fe400008f0eff */
[----:B0-----:R-:W-:Y:S02]  /*0440*/  LEA R12, P3, R13, R6, 0x2 ;  /* 0x000000060d0c7211 */ /* 0x001fe400078610ff */
[----:B------:R-:W-:Y:S02]  /*0450*/  LEA.HI.X R11, R11, R9, R24, 0x2, P4 ;  /* 0x000000090b0b7211 */ /* 0x000fe400020f1418 */
[----:B------:R-:W-:Y:S02]  /*0460*/  LEA.HI.X R13, R13, R7, R26, 0x2, P3 ;  /* 0x000000070d0d7211 */ /* 0x000fe400018f141a */
[C---:B------:R-:W-:Y:S01]  /*0470*/  ISETP.GE.AND P1, PT, R17.reuse, UR6, PT ;  /* 0x0000000611007c0c */ /* 0x040fe2000bf26270 */
[----:B------:R-:W2:Y:S03]  /*0480*/  @P6 LDG.E R20, desc[UR10][R10.64+0x4] ;  /* 0x0000040a0a146981 */ /* 0x000ea6000c1e1900 */
[----:B------:R-:W-:Y:S01]  /*0490*/  ISETP.GT.AND P1, PT, R17, -0x1, !P1 ;  /* 0xffffffff1100780c */ /* 0x000fe20004f24270 */
[----:B------:R-:W2:Y:S03]  /*04a0*/  @P6 LDG.E R23, desc[UR10][R12.64+0x4] ;  /* 0x0000040a0c176981 */ /* 0x000ea6000c1e1900 */
[----:B------:R-:W-:-:S13]  /*04b0*/  PLOP3.LUT P1, PT, P1, P0, PT, 0x80, 0x8 ;  /* 0x000000000008781c */ /* 0x000fda0000f21070 */
[----:B------:R-:W4:Y:S04]  /*04c0*/  @P1 LDG.E R19, desc[UR10][R12.64+0x8] ;  /* 0x0000080a0c131981 */ /* 0x000f28000c1e1900 */
[----:B------:R-:W4:Y:S01]  /*04d0*/  @P1 LDG.E R17, desc[UR10][R10.64+0x8] ;  /* 0x0000080a0a111981 */ /* 0x000f22000c1e1900 */
[C---:B------:R-:W-:Y:S02]  /*04e0*/  VIADD R24, R18.reuse, 0x3 ;  /* 0x0000000312187836 */ /* 0x040fe40000000000 */
[----:B---3--:R-:W-:Y:S01]  /*04f0*/  @P2 FFMA R2, R21, R22, R2 ;  /* 0x0000001615022223 */ /* 0x008fe20000000002 */
[----:B------:R-:W-:Y:S02]  /*0500*/  VIADD R21, R18, 0x4 ;  /* 0x0000000412157836 */ /* 0x000fe40000000000 */
[----:B------:R-:W-:Y:S01]  /*0510*/  ISETP.GE.AND P2, PT, R24, UR6, PT ;  /* 0x0000000618007c0c */ /* 0x000fe2000bf46270 */
[----:B------:R-:W-:-:S02]  /*0520*/  VIADD R22, R18, 0x5 ;  /* 0x0000000512167836 */ /* 0x000fc40000000000 */
[C---:B------:R-:W-:Y:S02]  /*0530*/  ISETP.GE.AND P4, PT, R21.reuse, UR6, PT ;  /* 0x0000000615007c0c */ /* 0x040fe4000bf86270 */
[----:B------:R-:W-:Y:S01]  /*0540*/  ISETP.GT.AND P2, PT, R24, -0x1, !P2 ;  /* 0xffffffff1800780c */ /* 0x000fe20005744270 */
[----:B------:R-:W-:Y:S01]  /*0550*/  VIADD R24, R18, 0x6 ;  /* 0x0000000612187836 */ /* 0x000fe20000000000 */
[----:B------:R-:W-:Y:S02]  /*0560*/  ISETP.GE.AND P3, PT, R22, UR6, PT ;  /* 0x0000000616007c0c */ /* 0x000fe4000bf66270 */
[----:B------:R-:W-:Y:S02]  /*0570*/  ISETP.GT.AND P4, PT, R21, -0x1, !P4 ;  /* 0xffffffff1500780c */ /* 0x000fe40006784270 */
[----:B------:R-:W-:Y:S01]  /*0580*/  PLOP3.LUT P2, PT, P2, P0, PT, 0x80, 0x8 ;  /* 0x000000000008781c */ /* 0x000fe20001741070 */
[----:B------:R-:W-:Y:S01]  /*0590*/  VIADD R18, R18, 0x7 ;  /* 0x0000000712127836 */ /* 0x000fe20000000000 */
[----:B------:R-:W-:-:S02]  /*05a0*/  ISETP.GE.AND P5, PT, R24, UR6, PT ;  /* 0x0000000618007c0c */ /* 0x000fc4000bfa6270 */
[----:B------:R-:W-:Y:S02]  /*05b0*/  ISETP.GT.AND P3, PT, R22, -0x1, !P3 ;  /* 0xffffffff1600780c */ /* 0x000fe40005f64270 */
[----:B------:R-:W-:Y:S01]  /*05c0*/  PLOP3.LUT P4, PT, P4, P0, PT, 0x80, 0x8 ;  /* 0x000000000008781c */ /* 0x000fe20002781070 */
[----:B--2---:R-:W-:Y:S01]  /*05d0*/  @P6 FFMA R2, R23, R20, R2 ;  /* 0x0000001417026223 */ /* 0x004fe20000000002 */
[----:B------:R-:W-:Y:S02]  /*05e0*/  ISETP.GT.AND P5, PT, R24, -0x1, !P5 ;  /* 0xffffffff1800780c */ /* 0x000fe40006fa4270 */
[C---:B------:R-:W-:Y:S02]  /*05f0*/  ISETP.GE.AND P6, PT, R18.reuse, UR6, PT ;  /* 0x0000000612007c0c */ /* 0x040fe4000bfc6270 */
[----:B------:R-:W-:Y:S01]  /*0600*/  PLOP3.LUT P3, PT, P3, P0, PT, 0x80, 0x8 ;  /* 0x000000000008781c */ /* 0x000fe20001f61070 */
[----:B------:R-:W2:Y:S01]  /*0610*/  @P2 LDG.E R21, desc[UR10][R12.64+0xc] ;  /* 0x00000c0a0c152981 */ /* 0x000ea2000c1e1900 */
[----:B------:R-:W-:-:S02]  /*0620*/  ISETP.GT.AND P6, PT, R18, -0x1, !P6 ;  /* 0xffffffff1200780c */ /* 0x000fc400077c4270 */
[----:B------:R-:W-:Y:S01]  /*0630*/  PLOP3.LUT P5, PT, P5, P0, PT, 0x80, 0x8 ;  /* 0x000000000008781c */ /* 0x000fe20002fa1070 */
[----:B------:R-:W2:Y:S01]  /*0640*/  @P2 LDG.E R18, desc[UR10][R10.64+0xc] ;  /* 0x00000c0a0a122981 */ /* 0x000ea2000c1e1900 */
[----:B------:R-:W-:-:S03]  /*0650*/  PLOP3.LUT P6, PT, P6, P0, PT, 0x80, 0x8 ;  /* 0x000000000008781c */ /* 0x000fc600037c1070 */
[----:B------:R-:W3:Y:S04]  /*0660*/  @P4 LDG.E R23, desc[UR10][R12.64+0x10] ;  /* 0x0000100a0c174981 */ /* 0x000ee8000c1e1900 */
[----:B------:R-:W3:Y:S01]  /*0670*/  @P4 LDG.E R20, desc[UR10][R10.64+0x10] ;  /* 0x0000100a0a144981 */ /* 0x000ee2000c1e1900 */
[----:B----4-:R-:W-:-:S03]  /*0680*/  @P1 FFMA R2, R19, R17, R2 ;  /* 0x0000001113021223 */ /* 0x010fc60000000002 */
[----:B------:R-:W4:Y:S04]  /*0690*/  @P3 LDG.E R25, desc[UR10][R12.64+0x14] ;  /* 0x0000140a0c193981 */ /* 0x000f28000c1e1900 */
[----:B------:R-:W4:Y:S04]  /*06a0*/  @P3 LDG.E R22, desc[UR10][R10.64+0x14] ;  /* 0x0000140a0a163981 */ /* 0x000f28000c1e1900 */
[----:B------:R-:W5:Y:S04]  /*06b0*/  @P5 LDG.E R17, desc[UR10][R12.64+0x18] ;  /* 0x0000180a0c115981 */ /* 0x000f68000c1e1900 */
[----:B------:R-:W5:Y:S04]  /*06c0*/  @P5 LDG.E R19, desc[UR10][R10.64+0x18] ;  /* 0x0000180a0a135981 */ /* 0x000f68000c1e1900 */
[----:B------:R-:W5:Y:S04]  /*06d0*/  @P6 LDG.E R27, desc[UR10][R12.64+0x1c] ;  /* 0x00001c0a0c1b6981 */ /* 0x000f68000c1e1900 */
[----:B------:R-:W5:Y:S01]  /*06e0*/  @P6 LDG.E R24, desc[UR10][R10.64+0x1c] ;  /* 0x00001c0a0a186981 */ /* 0x000f62000c1e1900 */
[----:B------:R-:W-:-:S05]  /*06f0*/  VIADD R15, R15, 0x8 ;  /* 0x000000080f0f7836 */ /* 0x000fca0000000000 */
[----:B------:R-:W-:Y:S01]  /*0700*/  ISETP.NE.AND P1, PT, R15, UR5, PT ;  /* 0x000000050f007c0c */ /* 0x000fe2000bf25270 */
[----:B--2---:R-:W-:-:S04]  /*0710*/  @P2 FFMA R2, R21, R18, R2 ;  /* 0x0000001215022223 */ /* 0x004fc80000000002 */
[----:B---3--:R-:W-:-:S04]  /*0720*/  @P4 FFMA R2, R23, R20, R2 ;  /* 0x0000001417024223 */ /* 0x008fc80000000002 */
[----:B----4-:R-:W-:-:S04]  /*0730*/  @P3 FFMA R2, R25, R22, R2 ;  /* 0x0000001619023223 */ /* 0x010fc80000000002 */
[----:B-----5:R-:W-:-:S04]  /*0740*/  @P5 FFMA R2, R17, R19, R2 ;  /* 0x0000001311025223 */ /* 0x020fc80000000002 */
[----:B------:R-:W-:Y:S01]  /*0750*/  @P6 FFMA R2, R27, R24, R2 ;  /* 0x000000181b026223 */ /* 0x000fe20000000002 */
[----:B------:R-:W-:Y:S06]  /*0760*/  @P1 BRA `(.L_x_16) ;  /* 0xfffffff800dc1947 */ /* 0x000fec000383ffff */
[----:B------:R-:W-:-:S07]  /*0770*/  IMAD.U32 R7, RZ, RZ, UR5 ;  /* 0x00000005ff077e24 */ /* 0x000fce000f8e00ff */
.L_x_15:
[----:B------:R-:W-:-:S09]  /*0780*/  UISETP.NE.AND UP2, UPT, UR8, URZ, UPT ;  /* 0x000000ff0800728c */ /* 0x000fd2000bf45270 */
[----:B------:R-:W-:Y:S05]  /*0790*/  BRA.U !UP2, `(.L_x_17) ;  /* 0x000000050a987547 */ /* 0x000fea000b800000 */
[----:B------:R-:W-:Y:S01]  /*07a0*/  UISETP.NE.AND UP2, UPT, UR9, URZ, UPT ;  /* 0x000000ff0900728c */ /* 0x000fe2000bf45270 */
[----:B------:R-:W-:Y:S10]  /*07b0*/  BRA.U !UP1, `(.L_x_18) ;  /* 0x0000000109b87547 */ /* 0x000ff4000b800000 */
[----:B------:R-:W-:Y:S01]  /*07c0*/  IMAD.IADD R18, R4, 0x1, R7 ;  /* 0x0000000104127824 */ /* 0x000fe200078e0207 */
[----:B------:R-:W0:Y:S01]  /*07d0*/  LDC.64 R14, c[0x0][0x380] ;  /* 0x0000e000ff0e7b82 */ /* 0x000e220000000a00 */
[----:B------:R-:W-:Y:S02]  /*07e0*/  SHF.R.S32.HI R17, RZ, 0x1f, R5 ;  /* 0x0000001fff117819 */ /* 0x000fe40000011405 */
[C---:B------:R-:W-:Y:S01]  /*07f0*/  VIADD R20, R18.reuse, 0x1 ;  /* 0x0000000112147836 */ /* 0x040fe20000000000 */
[C---:B------:R-:W-:Y:S01]  /*0800*/  ISETP.GE.AND P1, PT, R18.reuse, UR6, PT ;  /* 0x0000000612007c0c */ /* 0x040fe2000bf26270 */
[C---:B------:R-:W-:Y:S01]  /*0810*/  VIADD R21, R18.reuse, 0x2 ;  /* 0x0000000212157836 */ /* 0x040fe20000000000 */
[----:B------:R-:W-:Y:S01]  /*0820*/  IADD3 R6, P2, PT, R5, R18, RZ ;  /* 0x0000001205067210 */ /* 0x000fe20007f5e0ff */
[C---:B------:R-:W-:Y:S01]  /*0830*/  VIADD R22, R18.reuse, 0x3 ;  /* 0x0000000312167836 */ /* 0x040fe20000000000 */
[C---:B------:R-:W-:Y:S01]  /*0840*/  ISETP.GT.AND P1, PT, R18.reuse, -0x1, !P1 ;  /* 0xffffffff1200780c */ /* 0x040fe20004f24270 */
[----:B------:R-:W1:Y:S01]  /*0850*/  LDC.64 R12, c[0x0][0x388] ;  /* 0x0000e200ff0c7b82 */ /* 0x000e620000000a00 */
[----:B------:R-:W-:-:S02]  /*0860*/  LEA.HI.X.SX32 R17, R18, R17, 0x1, P2 ;  /* 0x0000001112117211 */ /* 0x000fc400010f0eff */
[----:B------:R-:W-:Y:S02]  /*0870*/  PLOP3.LUT P1, PT, P1, P0, PT, 0x80, 0x8 ;  /* 0x000000000008781c */ /* 0x000fe40000f21070 */
[C---:B------:R-:W-:Y:S02]  /*0880*/  ISETP.GE.AND P2, PT, R20.reuse, UR6, PT ;  /* 0x0000000614007c0c */ /* 0x040fe4000bf46270 */
[C---:B------:R-:W-:Y:S01]  /*0890*/  ISETP.GE.AND P4, PT, R21.reuse, UR6, PT ;  /* 0x0000000615007c0c */ /* 0x040fe2000bf86270 */
[----:B------:R-:W2:Y:S01]  /*08a0*/  LDC.64 R8, c[0x0][0x388] ;  /* 0x0000e200ff087b82 */ /* 0x000ea20000000a00 */
[----:B------:R-:W-:Y:S02]  /*08b0*/  ISETP.GT.AND P2, PT, R20, -0x1, !P2 ;  /* 0xffffffff1400780c */ /* 0x000fe40005744270 */
[----:B------:R-:W-:Y:S02]  /*08c0*/  ISETP.GE.AND P3, PT, R22, UR6, PT ;  /* 0x0000000616007c0c */ /* 0x000fe4000bf66270 */
[----:B------:R-:W-:-:S02]  /*08d0*/  ISETP.GT.AND P4, PT, R21, -0x1, !P4 ;  /* 0xffffffff1500780c */ /* 0x000fc40006784270 */
[----:B------:R-:W-:Y:S01]  /*08e0*/  PLOP3.LUT P2, PT, P2, P0, PT, 0x80, 0x8 ;  /* 0x000000000008781c */ /* 0x000fe20001741070 */
[----:B------:R-:W3:Y:S01]  /*08f0*/  LDC.64 R10, c[0x0][0x380] ;  /* 0x0000e000ff0a7b82 */ /* 0x000ee20000000a00 */
[----:B------:R-:W-:Y:S01]  /*0900*/  @P1 IMAD.IADD R19, R5, 0x1, R18 ;  /* 0x0000000105131824 */ /* 0x000fe200078e0212 */
[----:B------:R-:W-:Y:S02]  /*0910*/  IADD3 R18, P5, PT, R7, UR12, RZ ;  /* 0x0000000c07127c10 */ /* 0x000fe4000ffbe0ff */
[----:B------:R-:W-:Y:S01]  /*0920*/  ISETP.GT.AND P3, PT, R22, -0x1, !P3 ;  /* 0xffffffff1600780c */ /* 0x000fe20005f64270 */
[----:B0-----:R-:W-:Y:S01]  /*0930*/  @P1 IMAD.WIDE R14, R19, 0x4, R14 ;  /* 0x00000004130e1825 */ /* 0x001fe200078e020e */
[----:B------:R-:W-:Y:S02]  /*0940*/  PLOP3.LUT P4, PT, P4, P0, PT, 0x80, 0x8 ;  /* 0x000000000008781c */ /* 0x000fe40002781070 */
[----:B------:R-:W-:Y:S01]  /*0950*/  PLOP3.LUT P3, PT, P3, P0, PT, 0x80, 0x8 ;  /* 0x000000000008781c */ /* 0x000fe20001f61070 */
[----:B------:R-:W-:-:S02]  /*0960*/  @P1 VIADD R19, R7, UR12 ;  /* 0x0000000c07131c36 */ /* 0x000fc40008000000 */
[----:B------:R-:W-:Y:S01]  /*0970*/  IMAD.X R20, RZ, RZ, RZ, P5 ;  /* 0x000000ffff147224 */ /* 0x000fe200028e06ff */
[----:B------:R-:W4:Y:S01]  /*0980*/  @P1 LDG.E R15, desc[UR10][R14.64] ;  /* 0x0000000a0e0f1981 */ /* 0x000f22000c1e1900 */
[----:B-1----:R-:W-:Y:S01]  /*0990*/  @P1 IMAD.WIDE.U32 R12, R19, 0x4, R12 ;  /* 0x00000004130c1825 */ /* 0x002fe200078e000c */
[----:B--2---:R-:W-:-:S05]  /*09a0*/  LEA R8, P6, R18, R8, 0x2 ;  /* 0x0000000812087211 */ /* 0x004fca00078c10ff */
[----:B------:R-:W4:Y:S01]  /*09b0*/  @P1 LDG.E R12, desc[UR10][R12.64] ;  /* 0x0000000a0c0c1981 */ /* 0x000f22000c1e1900 */
[----:B------:R-:W-:Y:S02]  /*09c0*/  LEA.HI.X R9, R18, R9, R20, 0x2, P6 ;  /* 0x0000000912097211 */ /* 0x000fe400030f1414 */
[----:B---3--:R-:W-:-:S03]  /*09d0*/  LEA R10, P5, R6, R10, 0x2 ;  /* 0x0000000a060a7211 */ /* 0x008fc600078a10ff */
[----:B------:R-:W2:Y:S01]  /*09e0*/  @P4 LDG.E R18, desc[UR10][R8.64+0x8] ;  /* 0x0000080a08124981 */ /* 0x000ea2000c1e1900 */
[----:B------:R-:W-:-:S03]  /*09f0*/  LEA.HI.X R11, R6, R11, R17, 0x2, P5 ;  /* 0x0000000b060b7211 */ /* 0x000fc600028f1411 */
[----:B------:R-:W3:Y:S04]  /*0a00*/  @P3 LDG.E R20, desc[UR10][R8.64+0xc] ;  /* 0x00000c0a08143981 */ /* 0x000ee8000c1e1900 */
[----:B------:R-:W5:Y:S04]  /*0a10*/  @P2 LDG.E R17, desc[UR10][R10.64+0x4] ;  /* 0x0000040a0a112981 */ /* 0x000f68000c1e1900 */
[----:B------:R-:W5:Y:S04]  /*0a20*/  @P2 LDG.E R6, desc[UR10][R8.64+0x4] ;  /* 0x0000040a08062981 */ /* 0x000f68000c1e1900 */
[----:B------:R-:W2:Y:S04]  /*0a30*/  @P4 LDG.E R19, desc[UR10][R10.64+0x8] ;  /* 0x0000080a0a134981 */ /* 0x000ea8000c1e1900 */
[----:B------:R-:W3:Y:S01]  /*0a40*/  @P3 LDG.E R21, desc[UR10][R10.64+0xc] ;  /* 0x00000c0a0a153981 */ /* 0x000ee2000c1e1900 */
[----:B------:R-:W-:-:S02]  /*0a50*/  VIADD R7, R7, 0x4 ;  /* 0x0000000407077836 */ /* 0x000fc40000000000 */
[----:B----4-:R-:W-:-:S04]  /*0a60*/  @P1 FFMA R2, R15, R12, R2 ;  /* 0x0000000c0f021223 */ /* 0x010fc80000000002 */
[----:B-----5:R-:W-:-:S04]  /*0a70*/  @P2 FFMA R2, R17, R6, R2 ;  /* 0x0000000611022223 */ /* 0x020fc80000000002 */
[----:B--2---:R-:W-:-:S04]  /*0a80*/  @P4 FFMA R2, R19, R18, R2 ;  /* 0x0000001213024223 */ /* 0x004fc80000000002 */
[----:B---3--:R-:W-:-:S07]  /*0a90*/  @P3 FFMA R2, R21, R20, R2 ;  /* 0x0000001415023223 */ /* 0x008fce0000000002 */
.L_x_18:
[----:B------:R-:W-:Y:S05]  /*0aa0*/  BRA.U !UP2, `(.L_x_17) ;  /* 0x000000010ad47547 */ /* 0x000fea000b800000 */
[----:B------:R-:W0:Y:S01]  /*0ab0*/  LDCU UR7, c[0x0][0x3a0] ;  /* 0x00007400ff0777ac */ /* 0x000e220008000800 */
[----:B------:R-:W-:Y:S02]  /*0ac0*/  UISETP.NE.AND UP2, UPT, UR9, 0x1, UPT ;  /* 0x000000010900788c */ /* 0x000fe4000bf45270 */
[----:B0-----:R-:W-:-:S07]  /*0ad0*/  ULOP3.LUT UP3, URZ, UR7, 0x1, URZ, 0xc0, !UPT ;  /* 0x0000000107ff7892 */ /* 0x001fce000f86c0ff */
[----:B------:R-:W-:Y:S05]  /*0ae0*/  BRA.U !UP2, `(.L_x_19) ;  /* 0x000000010a807547 */ /* 0x000fea000b800000 */
[----:B------:R-:W-:Y:S01]  /*0af0*/  IMAD.IADD R18, R4, 0x1, R7 ;  /* 0x0000000104127824 */ /* 0x000fe200078e0207 */
[----:B------:R-:W0:Y:S03]  /*0b00*/  LDC.64 R14, c[0x0][0x380] ;  /* 0x0000e000ff0e7b82 */ /* 0x000e260000000a00 */
[C---:B------:R-:W-:Y:S01]  /*0b10*/  VIADD R6, R18.reuse, 0x1 ;  /* 0x0000000112067836 */ /* 0x040fe20000000000 */
[----:B------:R-:W-:-:S04]  /*0b20*/  ISETP.GE.AND P2, PT, R18, UR6, PT ;  /* 0x0000000612007c0c */ /* 0x000fc8000bf46270 */
[----:B------:R-:W-:Y:S01]  /*0b30*/  ISETP.GE.AND P1, PT, R6, UR6, PT ;  /* 0x0000000606007c0c */ /* 0x000fe2000bf26270 */
[----:B------:R-:W1:Y:S01]  /*0b40*/  LDC.64 R8, c[0x0][0x380] ;  /* 0x0000e000ff087b82 */ /* 0x000e620000000a00 */
[----:B------:R-:W-:Y:S02]  /*0b50*/  ISETP.GT.AND P2, PT, R18, -0x1, !P2 ;  /* 0xffffffff1200780c */ /* 0x000fe40005744270 */
[----:B------:R-:W-:Y:S02]  /*0b60*/  ISETP.GT.AND P1, PT, R6, -0x1, !P1 ;  /* 0xffffffff0600780c */ /* 0x000fe40004f24270 */
[----:B------:R-:W-:Y:S02]  /*0b70*/  PLOP3.LUT P2, PT, P2, P0, PT, 0x80, 0x8 ;  /* 0x000000000008781c */ /* 0x000fe40001741070 */
[----:B------:R-:W-:Y:S01]  /*0b80*/  PLOP3.LUT P1, PT, P1, P0, PT, 0x80, 0x8 ;  /* 0x000000000008781c */ /* 0x000fe20000f21070 */
[----:B------:R-:W2:Y:S08]  /*0b90*/  LDC.64 R12, c[0x0][0x388] ;  /* 0x0000e200ff0c7b82 */ /* 0x000eb00000000a00 */
[----:B------:R-:W3:Y:S02]  /*0ba0*/  LDC.64 R10, c[0x0][0x388] ;  /* 0x0000e200ff0a7b82 */ /* 0x000ee40000000a00 */
[----:B------:R-:W-:-:S02]  /*0bb0*/  @P2 IMAD.IADD R17, R5, 0x1, R18 ;  /* 0x0000000105112824 */ /* 0x000fc400078e0212 */
[----:B------:R-:W-:Y:S02]  /*0bc0*/  @P1 SHF.R.S32.HI R19, RZ, 0x1f, R5 ;  /* 0x0000001fff131819 */ /* 0x000fe40000011405 */
[----:B------:R-:W-:Y:S01]  /*0bd0*/  @P1 IADD3 R6, P3, PT, R5, R18, RZ ;  /* 0x0000001205061210 */ /* 0x000fe20007f7e0ff */
[----:B0-----:R-:W-:Y:S01]  /*0be0*/  @P2 IMAD.WIDE R14, R17, 0x4, R14 ;  /* 0x00000004110e2825 */ /* 0x001fe200078e020e */
[C---:B------:R-:W-:Y:S02]  /*0bf0*/  @P1 IADD3 R20, P4, PT, R7.reuse, UR12, RZ ;  /* 0x0000000c07141c10 */ /* 0x040fe4000ff9e0ff */
[----:B------:R-:W-:Y:S01]  /*0c00*/  @P1 LEA.HI.X.SX32 R18, R18, R19, 0x1, P3 ;  /* 0x0000001312121211 */ /* 0x000fe200018f0eff */
[----:B------:R-:W-:Y:S01]  /*0c10*/  @P2 VIADD R19, R7, UR12 ;  /* 0x0000000c07132c36 */ /* 0x000fe20008000000 */
[C---:B-1----:R-:W-:Y:S01]  /*0c20*/  @P1 LEA R8, P3, R6.reuse, R8, 0x2 ;  /* 0x0000000806081211 */ /* 0x042fe200078610ff */
[----:B------:R-:W-:Y:S01]  /*0c30*/  @P1 IMAD.X R17, RZ, RZ, RZ, P4 ;  /* 0x000000ffff111224 */ /* 0x000fe200020e06ff */
[----:B------:R-:W4:Y:S01]  /*0c40*/  @P2 LDG.E R15, desc[UR10][R14.64] ;  /* 0x0000000a0e0f2981 */ /* 0x000f22000c1e1900 */
[----:B--2---:R-:W-:Y:S01]  /*0c50*/  @P2 IMAD.WIDE.U32 R12, R19, 0x4, R12 ;  /* 0x00000004130c2825 */ /* 0x004fe200078e000c */
[----:B------:R-:W-:-:S05]  /*0c60*/  @P1 LEA.HI.X R9, R6, R9, R18, 0x2, P3 ;  /* 0x0000000906091211 */ /* 0x000fca00018f1412 */
[----:B------:R-:W4:Y:S01]  /*0c70*/  @P2 LDG.E R13, desc[UR10][R12.64] ;  /* 0x0000000a0c0d2981 */ /* 0x000f22000c1e1900 */
[----:B---3--:R-:W-:-:S03]  /*0c80*/  @P1 LEA R10, P4, R20, R10, 0x2 ;  /* 0x0000000a140a1211 */ /* 0x008fc600078810ff */
[----:B------:R-:W2:Y:S01]  /*0c90*/  @P1 LDG.E R9, desc[UR10][R8.64+0x4] ;  /* 0x0000040a08091981 */ /* 0x000ea2000c1e1900 */
[----:B------:R-:W-:-:S05]  /*0ca0*/  @P1 LEA.HI.X R11, R20, R11, R17, 0x2, P4 ;  /* 0x0000000b140b1211 */ /* 0x000fca00020f1411 */
[----:B------:R-:W2:Y:S01]  /*0cb0*/  @P1 LDG.E R10, desc[UR10][R10.64+0x4] ;  /* 0x0000040a0a0a1981 */ /* 0x000ea2000c1e1900 */
[----:B------:R-:W-:Y:S02]  /*0cc0*/  VIADD R7, R7, 0x2 ;  /* 0x0000000207077836 */ /* 0x000fe40000000000 */
[----:B----4-:R-:W-:-:S04]  /*0cd0*/  @P2 FFMA R2, R13, R15, R2 ;  /* 0x0000000f0d022223 */ /* 0x010fc80000000002 */
[----:B--2---:R-:W-:-:S07]  /*0ce0*/  @P1 FFMA R2, R9, R10, R2 ;  /* 0x0000000a09021223 */ /* 0x004fce0000000002 */
.L_x_19:
[----:B------:R-:W-:Y:S05]  /*0cf0*/  BRA.U !UP3, `(.L_x_17) ;  /* 0x000000010b407547 */ /* 0x000fea000b800000 */
[----:B------:R-:W-:Y:S01]  /*0d00*/  IMAD.IADD R6, R4, 0x1, R7 ;  /* 0x0000000104067824 */ /* 0x000fe200078e0207 */
[----:B------:R-:W-:Y:S04]  /*0d10*/  BSSY.RECONVERGENT B0, `(.L_x_17) ;  /* 0x000000e000007945 */ /* 0x000fe80003800200 */
[----:B------:R-:W-:-:S04]  /*0d20*/  ISETP.GE.AND P1, PT, R6, UR6, PT ;  /* 0x0000000606007c0c */ /* 0x000fc8000bf26270 */
[----:B------:R-:W-:-:S04]  /*0d30*/  ISETP.GT.AND P1, PT, R6, -0x1, !P1 ;  /* 0xffffffff0600780c */ /* 0x000fc80004f24270 */
[----:B------:R-:W-:-:S13]  /*0d40*/  PLOP3.LUT P1, PT, P1, P0, PT, 0x80, 0x8 ;  /* 0x000000000008781c */ /* 0x000fda0000f21070 */
[----:B------:R-:W-:Y:S05]  /*0d50*/  @!P1 BRA `(.L_x_20) ;  /* 0x0000000000249947 */ /* 0x000fea0003800000 */
[----:B------:R-:W0:Y:S01]  /*0d60*/  LDC.64 R8, c[0x0][0x380] ;  /* 0x0000e000ff087b82 */ /* 0x000e220000000a00 */
[----:B------:R-:W-:Y:S02]  /*0d70*/  IMAD.IADD R5, R5, 0x1, R6 ;  /* 0x0000000105057824 */ /* 0x000fe400078e0206 */
[----:B------:R-:W-:-:S05]  /*0d80*/  VIADD R13, R7, UR12 ;  /* 0x0000000c070d7c36 */ /* 0x000fca0008000000 */
[----:B------:R-:W1:Y:S01]  /*0d90*/  LDC.64 R10, c[0x0][0x388] ;  /* 0x0000e200ff0a7b82 */ /* 0x000e620000000a00 */
[----:B0-----:R-:W-:-:S06]  /*0da0*/  IMAD.WIDE R6, R5, 0x4, R8 ;  /* 0x0000000405067825 */ /* 0x001fcc00078e0208 */
[----:B------:R-:W2:Y:S01]  /*0db0*/  LDG.E R7, desc[UR10][R6.64] ;  /* 0x0000000a06077981 */ /* 0x000ea2000c1e1900 */
[----:B-1----:R-:W-:-:S06]  /*0dc0*/  IMAD.WIDE.U32 R8, R13, 0x4, R10 ;  /* 0x000000040d087825 */ /* 0x002fcc00078e000a */
[----:B------:R-:W2:Y:S02]  /*0dd0*/  LDG.E R8, desc[UR10][R8.64] ;  /* 0x0000000a08087981 */ /* 0x000ea4000c1e1900 */
[----:B--2---:R-:W-:-:S07]  /*0de0*/  FFMA R2, R7, R8, R2 ;  /* 0x0000000807027223 */ /* 0x004fce0000000002 */
.L_x_20:
[----:B------:R-:W-:Y:S05]  /*0df0*/  BSYNC.RECONVERGENT B0 ;  /* 0x0000000000007941 */ /* 0x000fea0003800200 */
.L_x_17:
[----:B------:R-:W-:Y:S05]  /*0e00*/  BRA.U UP0, `(.L_x_21) ;  /* 0xfffffff100f07547 */ /* 0x000fea000b83ffff */
.L_x_14:
[----:B------:R-:W0:Y:S01]  /*0e10*/  LDC.64 R4, c[0x0][0x390] ;  /* 0x0000e400ff047b82 */ /* 0x000e220000000a00 */
[----:B------:R-:W-:-:S04]  /*0e20*/  IMAD R3, R0, UR6, R3 ;  /* 0x0000000600037c24 */ /* 0x000fc8000f8e0203 */
[----:B0-----:R-:W-:-:S05]  /*0e30*/  IMAD.WIDE R4, R3, 0x4, R4 ;  /* 0x0000000403047825 */ /* 0x001fca00078e0204 */
[----:B------:R-:W-:Y:S01]  /*0e40*/  STG.E desc[UR10][R4.64], R2 ;  /* 0x0000000204007986 */ /* 0x000fe2000c10190a */
[----:B------:R-:W-:Y:S05]  /*0e50*/  EXIT ;  /* 0x000000000000794d */ /* 0x000fea0003800000 */
.L_x_22:
        /* <DEDUP_REMOVED lines=10> */
.L_x_28:


//--------------------- .text._Z4reluPfii         --------------------------
	.section	.text._Z4reluPfii,"ax",@progbits
	.align	128
        .global         _Z4reluPfii
        .type           _Z4reluPfii,@function
        .size           _Z4reluPfii,(.L_x_29 - _Z4reluPfii)
        .other          _Z4reluPfii,@"STO_CUDA_ENTRY STV_DEFAULT"
_Z4reluPfii:
.text._Z4reluPfii:
[----:B------:R-:W-:Y:S01]  /*0000*/  LDC R1, c[0x0][0x37c] ;  /* 0x0000df00ff017b82 */ /* 0x000fe20000000800 */
[----:B------:R-:W0:Y:S07]  /*0010*/  S2R R2, SR_TID.Y ;  /* 0x0000000000027919 */ /* 0x000e2e0000002200 */
[----:B------:R-:W1:Y:S01]  /*0020*/  LDC R0, c[0x0][0x360] ;  /* 0x0000d800ff007b82 */ /* 0x000e620000000800 */
[----:B------:R-:W2:Y:S01]  /*0030*/  LDCU.64 UR6, c[0x0][0x388] ;  /* 0x00007100ff0677ac */ /* 0x000ea20008000a00 */
[----:B------:R-:W1:Y:S06]  /*0040*/  S2R R3, SR_TID.X ;  /* 0x0000000000037919 */ /* 0x000e6c0000002100 */
[----:B------:R-:W0:Y:S08]  /*0050*/  S2UR UR5, SR_CTAID.Y ;  /* 0x00000000000579c3 */ /* 0x000e300000002600 */
[----:B------:R-:W0:Y:S08]  /*0060*/  LDC R5, c[0x0][0x364] ;  /* 0x0000d900ff057b82 */ /* 0x000e300000000800 */
[----:B------:R-:W1:Y:S01]  /*0070*/  S2UR UR4, SR_CTAID.X ;  /* 0x00000000000479c3 */ /* 0x000e620000002500 */
[----:B0-----:R-:W-:-:S05]  /*0080*/  IMAD R5, R5, UR5, R2 ;  /* 0x0000000505057c24 */ /* 0x001fca000f8e0202 */
[----:B--2---:R-:W-:Y:S01]  /*0090*/  ISETP.GE.AND P0, PT, R5, UR7, PT ;  /* 0x0000000705007c0c */ /* 0x004fe2000bf06270 */
[----:B-1----:R-:W-:-:S05]  /*00a0*/  IMAD R0, R0, UR4, R3 ;  /* 0x0000000400007c24 */ /* 0x002fca000f8e0203 */
[----:B------:R-:W-:-:S13]  /*00b0*/  ISETP.GE.OR P0, PT, R0, UR6, P0 ;  /* 0x0000000600007c0c */ /* 0x000fda0008706670 */
[----:B------:R-:W-:Y:S05]  /*00c0*/  @P0 EXIT ;  /* 0x000000000000094d */ /* 0x000fea0003800000 */
[----:B------:R-:W0:Y:S01]  /*00d0*/  LDC.64 R2, c[0x0][0x380] ;  /* 0x0000e000ff027b82 */ /* 0x000e220000000a00 */
[----:B------:R-:W1:Y:S01]  /*00e0*/  LDCU.64 UR4, c[0x0][0x358] ;  /* 0x00006b00ff0477ac */ /* 0x000e620008000a00 */
[----:B------:R-:W-:-:S04]  /*00f0*/  IMAD R5, R5, UR7, R0 ;  /* 0x0000000705057c24 */ /* 0x000fc8000f8e0200 */
[----:B0-----:R-:W-:-:S05]  /*0100*/  IMAD.WIDE R2, R5, 0x4, R2 ;  /* 0x0000000405027825 */ /* 0x001fca00078e0202 */
[----:B-1----:R-:W2:Y:S02]  /*0110*/  LDG.E R0, desc[UR4][R2.64] ;  /* 0x0000000402007981 */ /* 0x002ea4000c1e1900 */
[----:B--2---:R-:W-:-:S13]  /*0120*/  FSETP.GEU.AND P0, PT, R0, RZ, PT ;  /* 0x000000ff0000720b */ /* 0x004fda0003f0e000 */
[----:B------:R-:W-:Y:S05]  /*0130*/  @P0 EXIT ;  /* 0x000000000000094d */ /* 0x000fea0003800000 */
[----:B------:R-:W-:Y:S01]  /*0140*/  STG.E desc[UR4][R2.64], RZ ;  /* 0x000000ff02007986 */ /* 0x000fe2000c101904 */
[----:B------:R-:W-:Y:S05]  /*0150*/  EXIT ;  /* 0x000000000000794d */ /* 0x000fea0003800000 */
.L_x_23:
        /* <DEDUP_REMOVED lines=10> */
.L_x_29:


//--------------------- .text._Z3addPfS_i         --------------------------
	.section	.text._Z3addPfS_i,"ax",@progbits
	.align	128
        .global         _Z3addPfS_i
        .type           _Z3addPfS_i,@function
        .size           _Z3addPfS_i,(.L_x_30 - _Z3addPfS_i)
        .other          _Z3addPfS_i,@"STO_CUDA_ENTRY STV_DEFAULT"
_Z3addPfS_i:
.text._Z3addPfS_i:
[----:B------:R-:W-:Y:S01]  /*0000*/  LDC R1, c[0x0][0x37c] ;  /* 0x0000df00ff017b82 */ /* 0x000fe20000000800 */
[----:B------:R-:W0:Y:S07]  /*0010*/  S2R R0, SR_TID.X ;  /* 0x0000000000007919 */ /* 0x000e2e0000002100 */
[----:B------:R-:W0:Y:S01]  /*0020*/  S2UR UR4, SR_CTAID.X ;  /* 0x00000000000479c3 */ /* 0x000e220000002500 */
[----:B------:R-:W1:Y:S07]  /*0030*/  LDCU UR5, c[0x0][0x390] ;  /* 0x00007200ff0577ac */ /* 0x000e6e0008000800 */
[----:B------:R-:W0:Y:S02]  /*0040*/  LDC R7, c[0x0][0x360] ;  /* 0x0000d800ff077b82 */ /* 0x000e240000000800 */
[----:B0-----:R-:W-:-:S05]  /*0050*/  IMAD R7, R7, UR4, R0 ;  /* 0x0000000407077c24 */ /* 0x001fca000f8e0200 */
[----:B-1----:R-:W-:-:S13]  /*0060*/  ISETP.GE.AND P0, PT, R7, UR5, PT ;  /* 0x0000000507007c0c */ /* 0x002fda000bf06270 */
[----:B------:R-:W-:Y:S05]  /*0070*/  @P0 EXIT ;  /* 0x000000000000094d */ /* 0x000fea0003800000 */
[----:B------:R-:W0:Y:S01]  /*0080*/  LDC.64 R4, c[0x0][0x388] ;  /* 0x0000e200ff047b82 */ /* 0x000e220000000a00 */
[----:B------:R-:W1:Y:S07]  /*0090*/  LDCU.64 UR4, c[0x0][0x358] ;  /* 0x00006b00ff0477ac */ /* 0x000e6e0008000a00 */
[----:B------:R-:W2:Y:S01]  /*00a0*/  LDC.64 R2, c[0x0][0x380] ;  /* 0x0000e000ff027b82 */ /* 0x000ea20000000a00 */
[----:B0-----:R-:W-:-:S06]  /*00b0*/  IMAD.WIDE R4, R7, 0x4, R4 ;  /* 0x0000000407047825 */ /* 0x001fcc00078e0204 */
[----:B-1----:R-:W3:Y:S01]  /*00c0*/  LDG.E R5, desc[UR4][R4.64] ;  /* 0x0000000404057981 */ /* 0x002ee2000c1e1900 */
[----:B--2---:R-:W-:-:S05]  /*00d0*/  IMAD.WIDE R2, R7, 0x4, R2 ;  /* 0x0000000407027825 */ /* 0x004fca00078e0202 */
[----:B------:R-:W3:Y:S02]  /*00e0*/  LDG.E R0, desc[UR4][R2.64] ;  /* 0x0000000402007981 */ /* 0x000ee4000c1e1900 */
[----:B---3--:R-:W-:-:S05]  /*00f0*/  FADD R7, R0, R5 ;  /* 0x0000000500077221 */ /* 0x008fca0000000000 */
[----:B------:R-:W-:Y:S01]  /*0100*/  STG.E desc[UR4][R2.64], R7 ;  /* 0x0000000702007986 */ /* 0x000fe2000c101904 */
[----:B------:R-:W-:Y:S05]  /*0110*/  EXIT ;  /* 0x000000000000794d */ /* 0x000fea0003800000 */
.L_x_24:
        /* <DEDUP_REMOVED lines=14> */
.L_x_30:


//--------------------- .text._Z9transposePfS_ii  --------------------------
	.section	.text._Z9transposePfS_ii,"ax",@progbits
	.align	128
        .global         _Z9transposePfS_ii
        .type           _Z9transposePfS_ii,@function
        .size           _Z9transposePfS_ii,(.L_x_31 - _Z9transposePfS_ii)
        .other          _Z9transposePfS_ii,@"STO_CUDA_ENTRY STV_DEFAULT"
_Z9transposePfS_ii:
.text._Z9transposePfS_ii:
[----:B------:R-:W-:Y:S01]  /*0000*/  LDC R1, c[0x0][0x37c] ;  /* 0x0000df00ff017b82 */ /* 0x000fe20000000800 */
[----:B------:R-:W0:Y:S01]  /*0010*/  S2R R8, SR_TID.Y ;  /* 0x0000000000087919 */ /* 0x000e220000002200 */
[----:B------:R-:W1:Y:S01]  /*0020*/  LDCU.64 UR6, c[0x0][0x390] ;  /* 0x00007200ff0677ac */ /* 0x000e620008000a00 */
[----:B------:R-:W0:Y:S01]  /*0030*/  S2R R9, SR_CTAID.Y ;  /* 0x0000000000097919 */ /* 0x000e220000002600 */
[----:B------:R-:W2:Y:S01]  /*0040*/  LDCU.64 UR4, c[0x0][0x358] ;  /* 0x00006b00ff0477ac */ /* 0x000ea20008000a00 */
[----:B------:R-:W3:Y:S01]  /*0050*/  S2R R7, SR_CTAID.X ;  /* 0x0000000000077919 */ /* 0x000ee20000002500 */
[----:B------:R-:W3:Y:S01]  /*0060*/  S2R R6, SR_TID.X ;  /* 0x0000000000067919 */ /* 0x000ee20000002100 */
[----:B0-----:R-:W-:-:S05]  /*0070*/  IMAD R5, R9, 0x20, R8 ;  /* 0x0000002009057824 */ /* 0x001fca00078e0208 */
[----:B-1----:R-:W-:Y:S01]  /*0080*/  ISETP.GE.U32.AND P0, PT, R5, UR7, PT ;  /* 0x0000000705007c0c */ /* 0x002fe2000bf06070 */
[----:B---3--:R-:W-:-:S05]  /*0090*/  IMAD R0, R7, 0x20, R6 ;  /* 0x0000002007007824 */ /* 0x008fca00078e0206 */
[----:B------:R-:W-:-:S13]  /*00a0*/  ISETP.GE.U32.OR P0, PT, R0, UR6, P0 ;  /* 0x0000000600007c0c */ /* 0x000fda0008706470 */
[----:B------:R-:W0:Y:S01]  /*00b0*/  @!P0 LDC.64 R2, c[0x0][0x380] ;  /* 0x0000e000ff028b82 */ /* 0x000e220000000a00 */
[----:B------:R-:W-:-:S04]  /*00c0*/  @!P0 IMAD R5, R5, UR6, R0 ;  /* 0x0000000605058c24 */ /* 0x000fc8000f8e0200 */
[----:B0-----:R-:W-:-:S06]  /*00d0*/  @!P0 IMAD.WIDE.U32 R2, R5, 0x4, R2 ;  /* 0x0000000405028825 */ /* 0x001fcc00078e0002 */
[----:B--2---:R-:W2:Y:S01]  /*00e0*/  @!P0 LDG.E R2, desc[UR4][R2.64] ;  /* 0x0000000402028981 */ /* 0x004ea2000c1e1900 */
[----:B------:R-:W-:Y:S01]  /*00f0*/  @!P0 MOV R0, 0x400 ;  /* 0x0000040000008802 */ /* 0x000fe20000000f00 */
[----:B------:R-:W-:Y:S01]  /*0100*/  IMAD R7, R7, 0x20, R8 ;  /* 0x0000002007077824 */ /* 0x000fe200078e0208 */
[----:B------:R-:W-:Y:S01]  /*0110*/  LEA R4, R9, R6, 0x5 ;  /* 0x0000000609047211 */ /* 0x000fe200078e28ff */
[----:B------:R-:W0:Y:S03]  /*0120*/  @!P0 S2R R5, SR_CgaCtaId ;  /* 0x0000000000058919 */ /* 0x000e260000008800 */
[----:B------:R-:W-:-:S04]  /*0130*/  ISETP.GE.U32.AND P1, PT, R4, UR7, PT ;  /* 0x0000000704007c0c */ /* 0x000fc8000bf26070 */
[----:B------:R-:W-:Y:S02]  /*0140*/  ISETP.GE.U32.OR P1, PT, R7, UR6, P1 ;  /* 0x0000000607007c0c */ /* 0x000fe40008f26470 */
[----:B0-----:R-:W-:-:S05]  /*0150*/  @!P0 LEA R0, R5, R0, 0x18 ;  /* 0x0000000005008211 */ /* 0x001fca00078ec0ff */
[----:B------:R-:W-:-:S05]  /*0160*/  @!P0 IMAD R0, R8, 0x84, R0 ;  /* 0x0000008408008824 */ /* 0x000fca00078e0200 */
[----:B------:R-:W-:-:S05]  /*0170*/  @!P0 LEA R5, R6, R0, 0x2 ;  /* 0x0000000006058211 */ /* 0x000fca00078e10ff */
[----:B--2---:R0:W-:Y:S01]  /*0180*/  @!P0 STS [R5], R2 ;  /* 0x0000000205008388 */ /* 0x0041e20000000800 */
[----:B------:R-:W-:Y:S06]  /*0190*/  BAR.SYNC.DEFER_BLOCKING 0x0 ;  /* 0x0000000000007b1d */ /* 0x000fec0000010000 */
[----:B------:R-:W-:Y:S05]  /*01a0*/  @P1 EXIT ;  /* 0x000000000000194d */ /* 0x000fea0003800000 */
[----:B------:R-:W1:Y:S01]  /*01b0*/  S2R R3, SR_CgaCtaId ;  /* 0x0000000000037919 */ /* 0x000e620000008800 */
[----:B------:R-:W-:Y:S01]  /*01c0*/  MOV R0, 0x400 ;  /* 0x0000040000007802 */ /* 0x000fe20000000f00 */
[----:B------:R-:W-:-:S03]  /*01d0*/  IMAD R7, R7, UR7, R4 ;  /* 0x0000000707077c24 */ /* 0x000fc6000f8e0204 */
[----:B-1----:R-:W-:-:S05]  /*01e0*/  LEA R3, R3, R0, 0x18 ;  /* 0x0000000003037211 */ /* 0x002fca00078ec0ff */
[----:B------:R-:W-:Y:S02]  /*01f0*/  IMAD R0, R6, 0x84, R3 ;  /* 0x0000008406007824 */ /* 0x000fe400078e0203 */
[----:B0-----:R-:W0:Y:S02]  /*0200*/  LDC.64 R2, c[0x0][0x388] ;  /* 0x0000e200ff027b82 */ /* 0x001e240000000a00 */
[----:B------:R-:W-:-:S05]  /*0210*/  IMAD R0, R8, 0x4, R0 ;  /* 0x0000000408007824 */ /* 0x000fca00078e0200 */
[----:B------:R-:W1:Y:S01]  /*0220*/  LDS R5, [R0] ;  /* 0x0000000000057984 */ /* 0x000e620000000800 */
[----:B0-----:R-:W-:-:S05]  /*0230*/  IMAD.WIDE.U32 R2, R7, 0x4, R2 ;  /* 0x0000000407027825 */ /* 0x001fca00078e0002 */
[----:B-1----:R-:W-:Y:S01]  /*0240*/  STG.E desc[UR4][R2.64], R5 ;  /* 0x0000000502007986 */ /* 0x002fe2000c101904 */
[----:B------:R-:W-:Y:S05]  /*0250*/  EXIT ;  /* 0x000000000000794d */ /* 0x000fea0003800000 */
.L_x_25:
        /* <DEDUP_REMOVED lines=10> */
.L_x_31:


//--------------------- .nv.shared.reserved.0     --------------------------
	.section	.nv.shared.reserved.0,"aw",@nobits
	.weak		__nv_reservedSMEM_offset_0_alias
	.size		__nv_reservedSMEM_offset_0_alias, 0, 64
	.other		__nv_reservedSMEM_offset_0_alias,@"STO_CUDA_RESERVED_SHARED STV_DEFAULT"
__nv_reservedSMEM_offset_0_alias:
	.zero		0
	.zero		64


//--------------------- .nv.shared._Z9transposePfS_ii --------------------------
	.section	.nv.shared._Z9transposePfS_ii,"aw",@nobits
	.sectionflags	@""
	.align	4
.nv.shared._Z9transposePfS_ii:
	.zero		5248


//--------------------- .nv.constant0._Z3dotPfS_S_iiiiii --------------------------
	.section	.nv.constant0._Z3dotPfS_S_iiiiii,"a",@progbits
	.sectionflags	@""
	.align	4
.nv.constant0._Z3dotPfS_S_iiiiii:
	.zero		944


//--------------------- .nv.constant0._Z9MaxPool2dPfS_iiii --------------------------
	.section	.nv.constant0._Z9MaxPool2dPfS_iiii,"a",@progbits
	.sectionflags	@""
	.align	4
.nv.constant0._Z9MaxPool2dPfS_iiii:
	.zero		928


//--------------------- .nv.constant0._Z6conv2dPfS_S_iii --------------------------
	.section	.nv.constant0._Z6conv2dPfS_S_iii,"a",@progbits
	.sectionflags	@""
	.align	4
.nv.constant0._Z6conv2dPfS_S_iii:
	.zero		932


//--------------------- .nv.constant0._Z4reluPfii --------------------------
	.section	.nv.constant0._Z4reluPfii,"a",@progbits
	.sectionflags	@""
	.align	4
.nv.constant0._Z4reluPfii:
	.zero		912


//--------------------- .nv.constant0._Z3addPfS_i --------------------------
	.section	.nv.constant0._Z3addPfS_i,"a",@progbits
	.sectionflags	@""
	.align	4
.nv.constant0._Z3addPfS_i:
	.zero		916


//--------------------- .nv.constant0._Z9transposePfS_ii --------------------------
	.section	.nv.constant0._Z9transposePfS_ii,"a",@progbits
	.sectionflags	@""
	.align	4
.nv.constant0._Z9transposePfS_ii:
	.zero		920


//--------------------- SYMBOLS --------------------------

	.type		.nv.reservedSmem.offset0,@object
	.size		.nv.reservedSmem.offset0,0x4
	.type		.nv.reservedSmem.cap,@object
	.size		.nv.reservedSmem.cap,0x4
